	.target	sm_103a

	.elftype	@"ET_EXEC"


//--------------------- .note.nv.tkinfo           --------------------------
	.section	.note.nv.tkinfo,"",@"SHT_NOTE"
	.sectionflags	@"SHF_NOTE_NV_TKINFO"
	.tkinfo
        /*0018*/ 	.word	0x00000002
        /*0030*/ 	.string	""
        /*0030*/ 	.string	"ptxas"
        /*0030*/ 	.string	"Cuda compilation tools, release 13.0, V13.0.88"
        /*0030*/ 	.string	"Build cuda_13.0.r13.0/compiler.36424714_0"
        /*0030*/ 	.string	"-arch sm_103a -m 64 "



//--------------------- .note.nv.cuinfo           --------------------------
	.section	.note.nv.cuinfo,"",@"SHT_NOTE"
	.sectionflags	@"SHF_NOTE_NV_CUINFO"
        /*0018*/ 	.short	0x0002
        /*001a*/ 	.short	0x0067
        /*001c*/ 	.short	0x0082
	.zero		2


//--------------------- .nv.info                  --------------------------
	.section	.nv.info,"",@"SHT_CUDA_INFO"
	.align	4


	//----- nvinfo : EIATTR_REGCOUNT
	.align		4
        /*0000*/ 	.byte	0x04, 0x2f
        /*0002*/ 	.short	(.L_12 - .L_11)
	.align		4
.L_11:
        /*0004*/ 	.word	index@(_ZN7cutlass13device_kernelIN5flash11enable_sm90INS1_16FlashAttnFwdSm90INS1_25CollectiveMainloopFwdSm90ILi2EN4cute5tupleIJNS5_1CILi1EEES8_S8_EEENS6_IJNS7_ILi128EEENS7_ILi160EEENS7_ILi192EEEEEELi192ENS_12float_e4m3_tEfNS_4arch4Sm90ELb1ELb0ELb0ELb1ELb0ELb1ELb0ELb1ELb1ELb1ELb1ELb0EEENS1_21CollectiveEpilogueFwdINS6_IJSA_SC_SB_EEES9_NS_10bfloat16_tESG_Li256ELb1ELb1ELb1ELb1EEENS1_36VarlenDynamicPersistentTileSchedulerILi128ELi160ELi256ELi128ELb1ELb1ELb1ELb1ELb1ELb1EEEEEEEEEvNT_6ParamsE)
        /*0008*/ 	.word	0x00000004


	//----- nvinfo : EIATTR_FRAME_SIZE
	.align		4
.L_12:
        /*000c*/ 	.byte	0x04, 0x11
        /*000e*/ 	.short	(.L_14 - .L_13)
	.align		4
.L_13:
        /*0010*/ 	.word	index@(_ZN7cutlass13device_kernelIN5flash11enable_sm90INS1_16FlashAttnFwdSm90INS1_25CollectiveMainloopFwdSm90ILi2EN4cute5tupleIJNS5_1CILi1EEES8_S8_EEENS6_IJNS7_ILi128EEENS7_ILi160EEENS7_ILi192EEEEEELi192ENS_12float_e4m3_tEfNS_4arch4Sm90ELb1ELb0ELb0ELb1ELb0ELb1ELb0ELb1ELb1ELb1ELb1ELb0EEENS1_21CollectiveEpilogueFwdINS6_IJSA_SC_SB_EEES9_NS_10bfloat16_tESG_Li256ELb1ELb1ELb1ELb1EEENS1_36VarlenDynamicPersistentTileSchedulerILi128ELi160ELi256ELi128ELb1ELb1ELb1ELb1ELb1ELb1EEEEEEEEEvNT_6ParamsE)
        /*0014*/ 	.word	0x00000000


	//----- nvinfo : EIATTR_REGCOUNT
	.align		4
.L_14:
        /*0018*/ 	.byte	0x04, 0x2f
        /*001a*/ 	.short	(.L_16 - .L_15)
	.align		4
.L_15:
        /*001c*/ 	.word	index@(_ZN7cutlass13device_kernelIN5flash11enable_sm90INS1_16FlashAttnFwdSm90INS1_25CollectiveMainloopFwdSm90ILi2EN4cute5tupleIJNS5_1CILi1EEES8_S8_EEENS6_IJNS7_ILi128EEENS7_ILi160EEENS7_ILi192EEEEEELi192ENS_12float_e4m3_tEfNS_4arch4Sm90ELb1ELb0ELb0ELb1ELb0ELb0ELb0ELb1ELb1ELb1ELb1ELb0EEENS1_21CollectiveEpilogueFwdINS6_IJSA_SC_SB_EEES9_NS_10bfloat16_tESG_Li256ELb1ELb1ELb1ELb1EEENS1_36VarlenDynamicPersistentTileSchedulerILi128ELi160ELi256ELi128ELb1ELb1ELb1ELb1ELb1ELb1EEEEEEEEEvNT_6ParamsE)
        /*0020*/ 	.word	0x00000004


	//----- nvinfo : EIATTR_FRAME_SIZE
	.align		4
.L_16:
        /*0024*/ 	.byte	0x04, 0x11
        /*0026*/ 	.short	(.L_18 - .L_17)
	.align		4
.L_17:
        /*0028*/ 	.word	index@(_ZN7cutlass13device_kernelIN5flash11enable_sm90INS1_16FlashAttnFwdSm90INS1_25CollectiveMainloopFwdSm90ILi2EN4cute5tupleIJNS5_1CILi1EEES8_S8_EEENS6_IJNS7_ILi128EEENS7_ILi160EEENS7_ILi192EEEEEELi192ENS_12float_e4m3_tEfNS_4arch4Sm90ELb1ELb0ELb0ELb1ELb0ELb0ELb0ELb1ELb1ELb1ELb1ELb0EEENS1_21CollectiveEpilogueFwdINS6_IJSA_SC_SB_EEES9_NS_10bfloat16_tESG_Li256ELb1ELb1ELb1ELb1EEENS1_36VarlenDynamicPersistentTileSchedulerILi128ELi160ELi256ELi128ELb1ELb1ELb1ELb1ELb1ELb1EEEEEEEEEvNT_6ParamsE)
        /*002c*/ 	.word	0x00000000


	//----- nvinfo : EIATTR_REGCOUNT
	.align		4
.L_18:
        /*0030*/ 	.byte	0x04, 0x2f
        /*0032*/ 	.short	(.L_20 - .L_19)
	.align		4
.L_19:
        /*0034*/ 	.word	index@(_ZN7cutlass13device_kernelIN5flash11enable_sm90INS1_16FlashAttnFwdSm90INS1_25CollectiveMainloopFwdSm90ILi2EN4cute5tupleIJNS5_1CILi1EEES8_S8_EEENS6_IJNS7_ILi128EEENS7_ILi160EEENS7_ILi192EEEEEELi192ENS_12float_e4m3_tEfNS_4arch4Sm90ELb1ELb0ELb0ELb0ELb0ELb0ELb0ELb1ELb1ELb1ELb1ELb0EEENS1_21CollectiveEpilogueFwdINS6_IJSA_SC_SB_EEES9_NS_10bfloat16_tESG_Li256ELb0ELb1ELb1ELb1EEENS1_19SingleTileSchedulerILb0ELb1ELb1ELi128EEEEEEEEEvNT_6ParamsE)
        /*0038*/ 	.word	0x00000004


	//----- nvinfo : EIATTR_FRAME_SIZE
	.align		4
.L_20:
        /*003c*/ 	.byte	0x04, 0x11
        /*003e*/ 	.short	(.L_22 - .L_21)
	.align		4
.L_21:
        /*0040*/ 	.word	index@(_ZN7cutlass13device_kernelIN5flash11enable_sm90INS1_16FlashAttnFwdSm90INS1_25CollectiveMainloopFwdSm90ILi2EN4cute5tupleIJNS5_1CILi1EEES8_S8_EEENS6_IJNS7_ILi128EEENS7_ILi160EEENS7_ILi192EEEEEELi192ENS_12float_e4m3_tEfNS_4arch4Sm90ELb1ELb0ELb0ELb0ELb0ELb0ELb0ELb1ELb1ELb1ELb1ELb0EEENS1_21CollectiveEpilogueFwdINS6_IJSA_SC_SB_EEES9_NS_10bfloat16_tESG_Li256ELb0ELb1ELb1ELb1EEENS1_19SingleTileSchedulerILb0ELb1ELb1ELi128EEEEEEEEEvNT_6ParamsE)
        /*0044*/ 	.word	0x00000000


	//----- nvinfo : EIATTR_REGCOUNT
	.align		4
.L_22:
        /*0048*/ 	.byte	0x04, 0x2f
        /*004a*/ 	.short	(.L_24 - .L_23)
	.align		4
.L_23:
        /*004c*/ 	.word	index@(_ZN7cutlass13device_kernelIN5flash11enable_sm90INS1_16FlashAttnFwdSm90INS1_25CollectiveMainloopFwdSm90ILi2EN4cute5tupleIJNS5_1CILi1EEES8_S8_EEENS6_IJNS7_ILi128EEENS7_ILi160EEENS7_ILi192EEEEEELi192ENS_12float_e4m3_tEfNS_4arch4Sm90ELb0ELb1ELb0ELb1ELb0ELb1ELb0ELb1ELb1ELb1ELb1ELb0EEENS1_21CollectiveEpilogueFwdINS6_IJSA_SC_SB_EEES9_NS_10bfloat16_tESG_Li256ELb1ELb1ELb1ELb1EEENS1_36VarlenDynamicPersistentTileSchedulerILi128ELi160ELi256ELi128ELb1ELb1ELb1ELb1ELb0ELb1EEEEEEEEEvNT_6ParamsE)
        /*0050*/ 	.word	0x00000004


	//----- nvinfo : EIATTR_FRAME_SIZE
	.align		4
.L_24:
        /*0054*/ 	.byte	0x04, 0x11
        /*0056*/ 	.short	(.L_26 - .L_25)
	.align		4
.L_25:
        /*0058*/ 	.word	index@(_ZN7cutlass13device_kernelIN5flash11enable_sm90INS1_16FlashAttnFwdSm90INS1_25CollectiveMainloopFwdSm90ILi2EN4cute5tupleIJNS5_1CILi1EEES8_S8_EEENS6_IJNS7_ILi128EEENS7_ILi160EEENS7_ILi192EEEEEELi192ENS_12float_e4m3_tEfNS_4arch4Sm90ELb0ELb1ELb0ELb1ELb0ELb1ELb0ELb1ELb1ELb1ELb1ELb0EEENS1_21CollectiveEpilogueFwdINS6_IJSA_SC_SB_EEES9_NS_10bfloat16_tESG_Li256ELb1ELb1ELb1ELb1EEENS1_36VarlenDynamicPersistentTileSchedulerILi128ELi160ELi256ELi128ELb1ELb1ELb1ELb1ELb0ELb1EEEEEEEEEvNT_6ParamsE)
        /*005c*/ 	.word	0x00000000


	//----- nvinfo : EIATTR_REGCOUNT
	.align		4
.L_26:
        /*0060*/ 	.byte	0x04, 0x2f
        /*0062*/ 	.short	(.L_28 - .L_27)
	.align		4
.L_27:
        /*0064*/ 	.word	index@(_ZN7cutlass13device_kernelIN5flash11enable_sm90INS1_16FlashAttnFwdSm90INS1_25CollectiveMainloopFwdSm90ILi2EN4cute5tupleIJNS5_1CILi1EEES8_S8_EEENS6_IJNS7_ILi128EEENS7_ILi160EEENS7_ILi192EEEEEELi192ENS_12float_e4m3_tEfNS_4arch4Sm90ELb0ELb1ELb0ELb1ELb0ELb0ELb0ELb1ELb1ELb1ELb1ELb0EEENS1_21CollectiveEpilogueFwdINS6_IJSA_SC_SB_EEES9_NS_10bfloat16_tESG_Li256ELb1ELb1ELb1ELb1EEENS1_36VarlenDynamicPersistentTileSchedulerILi128ELi160ELi256ELi128ELb1ELb1ELb1ELb1ELb0ELb1EEEEEEEEEvNT_6ParamsE)
        /*0068*/ 	.word	0x00000004


	//----- nvinfo : EIATTR_FRAME_SIZE
	.align		4
.L_28:
        /*006c*/ 	.byte	0x04, 0x11
        /*006e*/ 	.short	(.L_30 - .L_29)
	.align		4
.L_29:
        /*0070*/ 	.word	index@(_ZN7cutlass13device_kernelIN5flash11enable_sm90INS1_16FlashAttnFwdSm90INS1_25CollectiveMainloopFwdSm90ILi2EN4cute5tupleIJNS5_1CILi1EEES8_S8_EEENS6_IJNS7_ILi128EEENS7_ILi160EEENS7_ILi192EEEEEELi192ENS_12float_e4m3_tEfNS_4arch4Sm90ELb0ELb1ELb0ELb1ELb0ELb0ELb0ELb1ELb1ELb1ELb1ELb0EEENS1_21CollectiveEpilogueFwdINS6_IJSA_SC_SB_EEES9_NS_10bfloat16_tESG_Li256ELb1ELb1ELb1ELb1EEENS1_36VarlenDynamicPersistentTileSchedulerILi128ELi160ELi256ELi128ELb1ELb1ELb1ELb1ELb0ELb1EEEEEEEEEvNT_6ParamsE)
        /*0074*/ 	.word	0x00000000


	//----- nvinfo : EIATTR_REGCOUNT
	.align		4
.L_30:
        /*0078*/ 	.byte	0x04, 0x2f
        /*007a*/ 	.short	(.L_32 - .L_31)
	.align		4
.L_31:
        /*007c*/ 	.word	index@(_ZN7cutlass13device_kernelIN5flash11enable_sm90INS1_16FlashAttnFwdSm90INS1_25CollectiveMainloopFwdSm90ILi2EN4cute5tupleIJNS5_1CILi1EEES8_S8_EEENS6_IJNS7_ILi128EEENS7_ILi160EEENS7_ILi192EEEEEELi192ENS_12float_e4m3_tEfNS_4arch4Sm90ELb0ELb1ELb0ELb0ELb0ELb0ELb0ELb1ELb1ELb1ELb1ELb0EEENS1_21CollectiveEpilogueFwdINS6_IJSA_SC_SB_EEES9_NS_10bfloat16_tESG_Li256ELb0ELb1ELb1ELb1EEENS1_19SingleTileSchedulerILb0ELb1ELb1ELi128EEEEEEEEEvNT_6ParamsE)
        /*0080*/ 	.word	0x00000004


	//----- nvinfo : EIATTR_FRAME_SIZE
	.align		4
.L_32:
        /*0084*/ 	.byte	0x04, 0x11
        /*0086*/ 	.short	(.L_34 - .L_33)
	.align		4
.L_33:
        /*0088*/ 	.word	index@(_ZN7cutlass13device_kernelIN5flash11enable_sm90INS1_16FlashAttnFwdSm90INS1_25CollectiveMainloopFwdSm90ILi2EN4cute5tupleIJNS5_1CILi1EEES8_S8_EEENS6_IJNS7_ILi128EEENS7_ILi160EEENS7_ILi192EEEEEELi192ENS_12float_e4m3_tEfNS_4arch4Sm90ELb0ELb1ELb0ELb0ELb0ELb0ELb0ELb1ELb1ELb1ELb1ELb0EEENS1_21CollectiveEpilogueFwdINS6_IJSA_SC_SB_EEES9_NS_10bfloat16_tESG_Li256ELb0ELb1ELb1ELb1EEENS1_19SingleTileSchedulerILb0ELb1ELb1ELi128EEEEEEEEEvNT_6ParamsE)
        /*008c*/ 	.word	0x00000000


	//----- nvinfo : EIATTR_REGCOUNT
	.align		4
.L_34:
        /*0090*/ 	.byte	0x04, 0x2f
        /*0092*/ 	.short	(.L_36 - .L_35)
	.align		4
.L_35:
        /*0094*/ 	.word	index@(_ZN7cutlass13device_kernelIN5flash11enable_sm90INS1_16FlashAttnFwdSm90INS1_25CollectiveMainloopFwdSm90ILi2EN4cute5tupleIJNS5_1CILi1EEES8_S8_EEENS6_IJNS7_ILi128EEENS7_ILi160EEENS7_ILi192EEEEEELi192ENS_12float_e4m3_tEfNS_4arch4Sm90ELb0ELb0ELb0ELb1ELb0ELb1ELb0ELb1ELb1ELb1ELb1ELb0EEENS1_21CollectiveEpilogueFwdINS6_IJSA_SC_SB_EEES9_NS_10bfloat16_tESG_Li256ELb1ELb1ELb1ELb1EEENS1_36VarlenDynamicPersistentTileSchedulerILi128ELi160ELi256ELi128ELb1ELb1ELb1ELb0ELb1ELb1EEEEEEEEEvNT_6ParamsE)
        /*0098*/ 	.word	0x00000004


	//----- nvinfo : EIATTR_FRAME_SIZE
	.align		4
.L_36:
        /*009c*/ 	.byte	0x04, 0x11
        /*009e*/ 	.short	(.L_38 - .L_37)
	.align		4
.L_37:
        /*00a0*/ 	.word	index@(_ZN7cutlass13device_kernelIN5flash11enable_sm90INS1_16FlashAttnFwdSm90INS1_25CollectiveMainloopFwdSm90ILi2EN4cute5tupleIJNS5_1CILi1EEES8_S8_EEENS6_IJNS7_ILi128EEENS7_ILi160EEENS7_ILi192EEEEEELi192ENS_12float_e4m3_tEfNS_4arch4Sm90ELb0ELb0ELb0ELb1ELb0ELb1ELb0ELb1ELb1ELb1ELb1ELb0EEENS1_21CollectiveEpilogueFwdINS6_IJSA_SC_SB_EEES9_NS_10bfloat16_tESG_Li256ELb1ELb1ELb1ELb1EEENS1_36VarlenDynamicPersistentTileSchedulerILi128ELi160ELi256ELi128ELb1ELb1ELb1ELb0ELb1ELb1EEEEEEEEEvNT_6ParamsE)
        /*00a4*/ 	.word	0x00000000


	//----- nvinfo : EIATTR_REGCOUNT
	.align		4
.L_38:
        /*00a8*/ 	.byte	0x04, 0x2f
        /*00aa*/ 	.short	(.L_40 - .L_39)
	.align		4
.L_39:
        /*00ac*/ 	.word	index@(_ZN7cutlass13device_kernelIN5flash11enable_sm90INS1_16FlashAttnFwdSm90INS1_25CollectiveMainloopFwdSm90ILi2EN4cute5tupleIJNS5_1CILi1EEES8_S8_EEENS6_IJNS7_ILi128EEENS7_ILi160EEENS7_ILi192EEEEEELi192ENS_12float_e4m3_tEfNS_4arch4Sm90ELb0ELb0ELb0ELb1ELb0ELb0ELb0ELb1ELb1ELb1ELb1ELb0EEENS1_21CollectiveEpilogueFwdINS6_IJSA_SC_SB_EEES9_NS_10bfloat16_tESG_Li256ELb1ELb1ELb1ELb1EEENS1_36VarlenDynamicPersistentTileSchedulerILi128ELi160ELi256ELi128ELb1ELb1ELb1ELb0ELb1ELb1EEEEEEEEEvNT_6ParamsE)
        /*00b0*/ 	.word	0x00000004


	//----- nvinfo : EIATTR_FRAME_SIZE
	.align		4
.L_40:
        /*00b4*/ 	.byte	0x04, 0x11
        /*00b6*/ 	.short	(.L_42 - .L_41)
	.align		4
.L_41:
        /*00b8*/ 	.word	index@(_ZN7cutlass13device_kernelIN5flash11enable_sm90INS1_16FlashAttnFwdSm90INS1_25CollectiveMainloopFwdSm90ILi2EN4cute5tupleIJNS5_1CILi1EEES8_S8_EEENS6_IJNS7_ILi128EEENS7_ILi160EEENS7_ILi192EEEEEELi192ENS_12float_e4m3_tEfNS_4arch4Sm90ELb0ELb0ELb0ELb1ELb0ELb0ELb0ELb1ELb1ELb1ELb1ELb0EEENS1_21CollectiveEpilogueFwdINS6_IJSA_SC_SB_EEES9_NS_10bfloat16_tESG_Li256ELb1ELb1ELb1ELb1EEENS1_36VarlenDynamicPersistentTileSchedulerILi128ELi160ELi256ELi128ELb1ELb1ELb1ELb0ELb1ELb1EEEEEEEEEvNT_6ParamsE)
        /*00bc*/ 	.word	0x00000000


	//----- nvinfo : EIATTR_REGCOUNT
	.align		4
.L_42:
        /*00c0*/ 	.byte	0x04, 0x2f
        /*00c2*/ 	.short	(.L_44 - .L_43)
	.align		4
.L_43:
        /*00c4*/ 	.word	index@(_ZN7cutlass13device_kernelIN5flash11enable_sm90INS1_16FlashAttnFwdSm90INS1_25CollectiveMainloopFwdSm90ILi2EN4cute5tupleIJNS5_1CILi1EEES8_S8_EEENS6_IJNS7_ILi128EEENS7_ILi160EEENS7_ILi192EEEEEELi192ENS_12float_e4m3_tEfNS_4arch4Sm90ELb0ELb0ELb0ELb0ELb0ELb0ELb0ELb1ELb1ELb1ELb1ELb0EEENS1_21CollectiveEpilogueFwdINS6_IJSA_SC_SB_EEES9_NS_10bfloat16_tESG_Li256ELb0ELb1ELb1ELb1EEENS1_19SingleTileSchedulerILb0ELb1ELb1ELi128EEEEEEEEEvNT_6ParamsE)
        /*00c8*/ 	.word	0x00000004


	//----- nvinfo : EIATTR_FRAME_SIZE
	.align		4
.L_44:
        /*00cc*/ 	.byte	0x04, 0x11
        /*00ce*/ 	.short	(.L_46 - .L_45)
	.align		4
.L_45:
        /*00d0*/ 	.word	index@(_ZN7cutlass13device_kernelIN5flash11enable_sm90INS1_16FlashAttnFwdSm90INS1_25CollectiveMainloopFwdSm90ILi2EN4cute5tupleIJNS5_1CILi1EEES8_S8_EEENS6_IJNS7_ILi128EEENS7_ILi160EEENS7_ILi192EEEEEELi192ENS_12float_e4m3_tEfNS_4arch4Sm90ELb0ELb0ELb0ELb0ELb0ELb0ELb0ELb1ELb1ELb1ELb1ELb0EEENS1_21CollectiveEpilogueFwdINS6_IJSA_SC_SB_EEES9_NS_10bfloat16_tESG_Li256ELb0ELb1ELb1ELb1EEENS1_19SingleTileSchedulerILb0ELb1ELb1ELi128EEEEEEEEEvNT_6ParamsE)
        /*00d4*/ 	.word	0x00000000


	//----- nvinfo : EIATTR_MIN_STACK_SIZE
	.align		4
.L_46:
        /*00d8*/ 	.byte	0x04, 0x12
        /*00da*/ 	.short	(.L_48 - .L_47)
	.align		4
.L_47:
        /*00dc*/ 	.word	index@(_ZN7cutlass13device_kernelIN5flash11enable_sm90INS1_16FlashAttnFwdSm90INS1_25CollectiveMainloopFwdSm90ILi2EN4cute5tupleIJNS5_1CILi1EEES8_S8_EEENS6_IJNS7_ILi128EEENS7_ILi160EEENS7_ILi192EEEEEELi192ENS_12float_e4m3_tEfNS_4arch4Sm90ELb0ELb0ELb0ELb0ELb0ELb0ELb0ELb1ELb1ELb1ELb1ELb0EEENS1_21CollectiveEpilogueFwdINS6_IJSA_SC_SB_EEES9_NS_10bfloat16_tESG_Li256ELb0ELb1ELb1ELb1EEENS1_19SingleTileSchedulerILb0ELb1ELb1ELi128EEEEEEEEEvNT_6ParamsE)
        /*00e0*/ 	.word	0x00000000


	//----- nvinfo : EIATTR_MIN_STACK_SIZE
	.align		4
.L_48:
        /*00e4*/ 	.byte	0x04, 0x12
        /*00e6*/ 	.short	(.L_50 - .L_49)
	.align		4
.L_49:
        /*00e8*/ 	.word	index@(_ZN7cutlass13device_kernelIN5flash11enable_sm90INS1_16FlashAttnFwdSm90INS1_25CollectiveMainloopFwdSm90ILi2EN4cute5tupleIJNS5_1CILi1EEES8_S8_EEENS6_IJNS7_ILi128EEENS7_ILi160EEENS7_ILi192EEEEEELi192ENS_12float_e4m3_tEfNS_4arch4Sm90ELb0ELb0ELb0ELb1ELb0ELb0ELb0ELb1ELb1ELb1ELb1ELb0EEENS1_21CollectiveEpilogueFwdINS6_IJSA_SC_SB_EEES9_NS_10bfloat16_tESG_Li256ELb1ELb1ELb1ELb1EEENS1_36VarlenDynamicPersistentTileSchedulerILi128ELi160ELi256ELi128ELb1ELb1ELb1ELb0ELb1ELb1EEEEEEEEEvNT_6ParamsE)
        /*00ec*/ 	.word	0x00000000


	//----- nvinfo : EIATTR_MIN_STACK_SIZE
	.align		4
.L_50:
        /*00f0*/ 	.byte	0x04, 0x12
        /*00f2*/ 	.short	(.L_52 - .L_51)
	.align		4
.L_51:
        /*00f4*/ 	.word	index@(_ZN7cutlass13device_kernelIN5flash11enable_sm90INS1_16FlashAttnFwdSm90INS1_25CollectiveMainloopFwdSm90ILi2EN4cute5tupleIJNS5_1CILi1EEES8_S8_EEENS6_IJNS7_ILi128EEENS7_ILi160EEENS7_ILi192EEEEEELi192ENS_12float_e4m3_tEfNS_4arch4Sm90ELb0ELb0ELb0ELb1ELb0ELb1ELb0ELb1ELb1ELb1ELb1ELb0EEENS1_21CollectiveEpilogueFwdINS6_IJSA_SC_SB_EEES9_NS_10bfloat16_tESG_Li256ELb1ELb1ELb1ELb1EEENS1_36VarlenDynamicPersistentTileSchedulerILi128ELi160ELi256ELi128ELb1ELb1ELb1ELb0ELb1ELb1EEEEEEEEEvNT_6ParamsE)
        /*00f8*/ 	.word	0x00000000


	//----- nvinfo : EIATTR_MIN_STACK_SIZE
	.align		4
.L_52:
        /*00fc*/ 	.byte	0x04, 0x12
        /*00fe*/ 	.short	(.L_54 - .L_53)
	.align		4
.L_53:
        /*0100*/ 	.word	index@(_ZN7cutlass13device_kernelIN5flash11enable_sm90INS1_16FlashAttnFwdSm90INS1_25CollectiveMainloopFwdSm90ILi2EN4cute5tupleIJNS5_1CILi1EEES8_S8_EEENS6_IJNS7_ILi128EEENS7_ILi160EEENS7_ILi192EEEEEELi192ENS_12float_e4m3_tEfNS_4arch4Sm90ELb0ELb1ELb0ELb0ELb0ELb0ELb0ELb1ELb1ELb1ELb1ELb0EEENS1_21CollectiveEpilogueFwdINS6_IJSA_SC_SB_EEES9_NS_10bfloat16_tESG_Li256ELb0ELb1ELb1ELb1EEENS1_19SingleTileSchedulerILb0ELb1ELb1ELi128EEEEEEEEEvNT_6ParamsE)
        /*0104*/ 	.word	0x00000000


	//----- nvinfo : EIATTR_MIN_STACK_SIZE
	.align		4
.L_54:
        /*0108*/ 	.byte	0x04, 0x12
        /*010a*/ 	.short	(.L_56 - .L_55)
	.align		4
.L_55:
        /*010c*/ 	.word	index@(_ZN7cutlass13device_kernelIN5flash11enable_sm90INS1_16FlashAttnFwdSm90INS1_25CollectiveMainloopFwdSm90ILi2EN4cute5tupleIJNS5_1CILi1EEES8_S8_EEENS6_IJNS7_ILi128EEENS7_ILi160EEENS7_ILi192EEEEEELi192ENS_12float_e4m3_tEfNS_4arch4Sm90ELb0ELb1ELb0ELb1ELb0ELb0ELb0ELb1ELb1ELb1ELb1ELb0EEENS1_21CollectiveEpilogueFwdINS6_IJSA_SC_SB_EEES9_NS_10bfloat16_tESG_Li256ELb1ELb1ELb1ELb1EEENS1_36VarlenDynamicPersistentTileSchedulerILi128ELi160ELi256ELi128ELb1ELb1ELb1ELb1ELb0ELb1EEEEEEEEEvNT_6ParamsE)
        /*0110*/ 	.word	0x00000000


	//----- nvinfo : EIATTR_MIN_STACK_SIZE
	.align		4
.L_56:
        /*0114*/ 	.byte	0x04, 0x12
        /*0116*/ 	.short	(.L_58 - .L_57)
	.align		4
.L_57:
        /*0118*/ 	.word	index@(_ZN7cutlass13device_kernelIN5flash11enable_sm90INS1_16FlashAttnFwdSm90INS1_25CollectiveMainloopFwdSm90ILi2EN4cute5tupleIJNS5_1CILi1EEES8_S8_EEENS6_IJNS7_ILi128EEENS7_ILi160EEENS7_ILi192EEEEEELi192ENS_12float_e4m3_tEfNS_4arch4Sm90ELb0ELb1ELb0ELb1ELb0ELb1ELb0ELb1ELb1ELb1ELb1ELb0EEENS1_21CollectiveEpilogueFwdINS6_IJSA_SC_SB_EEES9_NS_10bfloat16_tESG_Li256ELb1ELb1ELb1ELb1EEENS1_36VarlenDynamicPersistentTileSchedulerILi128ELi160ELi256ELi128ELb1ELb1ELb1ELb1ELb0ELb1EEEEEEEEEvNT_6ParamsE)
        /*011c*/ 	.word	0x00000000


	//----- nvinfo : EIATTR_MIN_STACK_SIZE
	.align		4
.L_58:
        /*0120*/ 	.byte	0x04, 0x12
        /*0122*/ 	.short	(.L_60 - .L_59)
	.align		4
.L_59:
        /*0124*/ 	.word	index@(_ZN7cutlass13device_kernelIN5flash11enable_sm90INS1_16FlashAttnFwdSm90INS1_25CollectiveMainloopFwdSm90ILi2EN4cute5tupleIJNS5_1CILi1EEES8_S8_EEENS6_IJNS7_ILi128EEENS7_ILi160EEENS7_ILi192EEEEEELi192ENS_12float_e4m3_tEfNS_4arch4Sm90ELb1ELb0ELb0ELb0ELb0ELb0ELb0ELb1ELb1ELb1ELb1ELb0EEENS1_21CollectiveEpilogueFwdINS6_IJSA_SC_SB_EEES9_NS_10bfloat16_tESG_Li256ELb0ELb1ELb1ELb1EEENS1_19SingleTileSchedulerILb0ELb1ELb1ELi128EEEEEEEEEvNT_6ParamsE)
        /*0128*/ 	.word	0x00000000


	//----- nvinfo : EIATTR_MIN_STACK_SIZE
	.align		4
.L_60:
        /*012c*/ 	.byte	0x04, 0x12
        /*012e*/ 	.short	(.L_62 - .L_61)
	.align		4
.L_61:
        /*0130*/ 	.word	index@(_ZN7cutlass13device_kernelIN5flash11enable_sm90INS1_16FlashAttnFwdSm90INS1_25CollectiveMainloopFwdSm90ILi2EN4cute5tupleIJNS5_1CILi1EEES8_S8_EEENS6_IJNS7_ILi128EEENS7_ILi160EEENS7_ILi192EEEEEELi192ENS_12float_e4m3_tEfNS_4arch4Sm90ELb1ELb0ELb0ELb1ELb0ELb0ELb0ELb1ELb1ELb1ELb1ELb0EEENS1_21CollectiveEpilogueFwdINS6_IJSA_SC_SB_EEES9_NS_10bfloat16_tESG_Li256ELb1ELb1ELb1ELb1EEENS1_36VarlenDynamicPersistentTileSchedulerILi128ELi160ELi256ELi128ELb1ELb1ELb1ELb1ELb1ELb1EEEEEEEEEvNT_6ParamsE)
        /*0134*/ 	.word	0x00000000


	//----- nvinfo : EIATTR_MIN_STACK_SIZE
	.align		4
.L_62:
        /*0138*/ 	.byte	0x04, 0x12
        /*013a*/ 	.short	(.L_64 - .L_63)
	.align		4
.L_63:
        /*013c*/ 	.word	index@(_ZN7cutlass13device_kernelIN5flash11enable_sm90INS1_16FlashAttnFwdSm90INS1_25CollectiveMainloopFwdSm90ILi2EN4cute5tupleIJNS5_1CILi1EEES8_S8_EEENS6_IJNS7_ILi128EEENS7_ILi160EEENS7_ILi192EEEEEELi192ENS_12float_e4m3_tEfNS_4arch4Sm90ELb1ELb0ELb0ELb1ELb0ELb1ELb0ELb1ELb1ELb1ELb1ELb0EEENS1_21CollectiveEpilogueFwdINS6_IJSA_SC_SB_EEES9_NS_10bfloat16_tESG_Li256ELb1ELb1ELb1ELb1EEENS1_36VarlenDynamicPersistentTileSchedulerILi128ELi160ELi256ELi128ELb1ELb1ELb1ELb1ELb1ELb1EEEEEEEEEvNT_6ParamsE)
        /*0140*/ 	.word	0x00000000
.L_64:


//--------------------- .nv.compat                --------------------------
	.section	.nv.compat,"",@"SHT_CUDA_COMPAT_INFO"
	.align	4
        /*0000*/ 	.byte	0x02, 0x09, 0x01, 0x00, 0x02, 0x02, 0x01, 0x00, 0x02, 0x05, 0x05, 0x00, 0x03, 0x07, 0x01, 0x01
        /*0010*/ 	.byte	0x02, 0x03, 0x00, 0x00, 0x02, 0x06, 0x01, 0x00, 0x04, 0x0b, 0x08, 0x00, 0x00, 0x00, 0x00, 0x00
        /*0020*/ 	.byte	0x00, 0x00, 0x00, 0x00


//--------------------- .nv.info._ZN7cutlass13device_kernelIN5flash11enable_sm90INS1_16FlashAttnFwdSm90INS1_25CollectiveMainloopFwdSm90ILi2EN4cute5tupleIJNS5_1CILi1EEES8_S8_EEENS6_IJNS7_ILi128EEENS7_ILi160EEENS7_ILi192EEEEEELi192ENS_12float_e4m3_tEfNS_4arch4Sm90ELb0ELb0ELb0ELb0ELb0ELb0ELb0ELb1ELb1ELb1ELb1ELb0EEENS1_21CollectiveEpilogueFwdINS6_IJSA_SC_SB_EEES9_NS_10bfloat16_tESG_Li256ELb0ELb1ELb1ELb1EEENS1_19SingleTileSchedulerILb0ELb1ELb1ELi128EEEEEEEEEvNT_6ParamsE --------------------------
	.section	.nv.info._ZN7cutlass13device_kernelIN5flash11enable_sm90INS1_16FlashAttnFwdSm90INS1_25CollectiveMainloopFwdSm90ILi2EN4cute5tupleIJNS5_1CILi1EEES8_S8_EEENS6_IJNS7_ILi128EEENS7_ILi160EEENS7_ILi192EEEEEELi192ENS_12float_e4m3_tEfNS_4arch4Sm90ELb0ELb0ELb0ELb0ELb0ELb0ELb0ELb1ELb1ELb1ELb1ELb0EEENS1_21CollectiveEpilogueFwdINS6_IJSA_SC_SB_EEES9_NS_10bfloat16_tESG_Li256ELb0ELb1ELb1ELb1EEENS1_19SingleTileSchedulerILb0ELb1ELb1ELi128EEEEEEEEEvNT_6ParamsE,"",@"SHT_CUDA_INFO"
	.sectionflags	@""
	.align	4


	//----- nvinfo : EIATTR_CUDA_API_VERSION
	.align		4
        /*0000*/ 	.byte	0x04, 0x37
        /*0002*/ 	.short	(.L_66 - .L_65)
.L_65:
        /*0004*/ 	.word	0x00000082


	//----- nvinfo : EIATTR_KPARAM_INFO
	.align		4
.L_66:
        /*0008*/ 	.byte	0x04, 0x17
        /*000a*/ 	.short	(.L_68 - .L_67)
.L_67:
        /*000c*/ 	.word	0x00000000
        /*0010*/ 	.short	0x0000
        /*0012*/ 	.short	0x0000
        /*0014*/ 	.byte	0x00, 0xf0, 0x01, 0x28


	//----- nvinfo : EIATTR_SPARSE_MMA_MASK
	.align		4
.L_68:
        /*0018*/ 	.byte	0x03, 0x50
        /*001a*/ 	.short	0x0000


	//----- nvinfo : EIATTR_MAXREG_COUNT
	.align		4
        /*001c*/ 	.byte	0x03, 0x1b
        /*001e*/ 	.short	0x00a8


	//----- nvinfo : EIATTR_MERCURY_ISA_VERSION
	.align		4
        /*0020*/ 	.byte	0x03, 0x5f
        /*0022*/ 	.short	0x0101


	//----- nvinfo : EIATTR_VRC_CTA_INIT_COUNT
	.align		4
        /*0024*/ 	.byte	0x02, 0x4a
	.zero		1
	.zero		1


	//----- nvinfo : EIATTR_EXIT_INSTR_OFFSETS
	.align		4
        /*0028*/ 	.byte	0x04, 0x1c
        /*002a*/ 	.short	(.L_70 - .L_69)


	//   ....[0]....
.L_69:
        /*002c*/ 	.word	0x00000010


	//----- nvinfo : EIATTR_MAX_THREADS
	.align		4
.L_70:
        /*0030*/ 	.byte	0x04, 0x05
        /*0032*/ 	.short	(.L_72 - .L_71)
.L_71:
        /*0034*/ 	.word	0x00000180
        /*0038*/ 	.word	0x00000001
        /*003c*/ 	.word	0x00000001


	//----- nvinfo : EIATTR_CBANK_PARAM_SIZE
	.align		4
.L_72:
        /*0040*/ 	.byte	0x03, 0x19
        /*0042*/ 	.short	0x0a00


	//----- nvinfo : EIATTR_PARAM_CBANK
	.align		4
        /*0044*/ 	.byte	0x04, 0x0a
        /*0046*/ 	.short	(.L_74 - .L_73)
	.align		4
.L_73:
        /*0048*/ 	.word	index@(.nv.constant0._ZN7cutlass13device_kernelIN5flash11enable_sm90INS1_16FlashAttnFwdSm90INS1_25CollectiveMainloopFwdSm90ILi2EN4cute5tupleIJNS5_1CILi1EEES8_S8_EEENS6_IJNS7_ILi128EEENS7_ILi160EEENS7_ILi192EEEEEELi192ENS_12float_e4m3_tEfNS_4arch4Sm90ELb0ELb0ELb0ELb0ELb0ELb0ELb0ELb1ELb1ELb1ELb1ELb0EEENS1_21CollectiveEpilogueFwdINS6_IJSA_SC_SB_EEES9_NS_10bfloat16_tESG_Li256ELb0ELb1ELb1ELb1EEENS1_19SingleTileSchedulerILb0ELb1ELb1ELi128EEEEEEEEEvNT_6ParamsE)
        /*004c*/ 	.short	0x0380
        /*004e*/ 	.short	0x0a00


	//----- nvinfo : EIATTR_SW_WAR
	.align		4
.L_74:
        /*0050*/ 	.byte	0x04, 0x36
        /*0052*/ 	.short	(.L_76 - .L_75)
.L_75:
        /*0054*/ 	.word	0x00000008
.L_76:


//--------------------- .nv.info._ZN7cutlass13device_kernelIN5flash11enable_sm90INS1_16FlashAttnFwdSm90INS1_25CollectiveMainloopFwdSm90ILi2EN4cute5tupleIJNS5_1CILi1EEES8_S8_EEENS6_IJNS7_ILi128EEENS7_ILi160EEENS7_ILi192EEEEEELi192ENS_12float_e4m3_tEfNS_4arch4Sm90ELb0ELb0ELb0ELb1ELb0ELb0ELb0ELb1ELb1ELb1ELb1ELb0EEENS1_21CollectiveEpilogueFwdINS6_IJSA_SC_SB_EEES9_NS_10bfloat16_tESG_Li256ELb1ELb1ELb1ELb1EEENS1_36VarlenDynamicPersistentTileSchedulerILi128ELi160ELi256ELi128ELb1ELb1ELb1ELb0ELb1ELb1EEEEEEEEEvNT_6ParamsE --------------------------
	.section	.nv.info._ZN7cutlass13device_kernelIN5flash11enable_sm90INS1_16FlashAttnFwdSm90INS1_25CollectiveMainloopFwdSm90ILi2EN4cute5tupleIJNS5_1CILi1EEES8_S8_EEENS6_IJNS7_ILi128EEENS7_ILi160EEENS7_ILi192EEEEEELi192ENS_12float_e4m3_tEfNS_4arch4Sm90ELb0ELb0ELb0ELb1ELb0ELb0ELb0ELb1ELb1ELb1ELb1ELb0EEENS1_21CollectiveEpilogueFwdINS6_IJSA_SC_SB_EEES9_NS_10bfloat16_tESG_Li256ELb1ELb1ELb1ELb1EEENS1_36VarlenDynamicPersistentTileSchedulerILi128ELi160ELi256ELi128ELb1ELb1ELb1ELb0ELb1ELb1EEEEEEEEEvNT_6ParamsE,"",@"SHT_CUDA_INFO"
	.sectionflags	@""
	.align	4


	//----- nvinfo : EIATTR_CUDA_API_VERSION
	.align		4
        /*0000*/ 	.byte	0x04, 0x37
        /*0002*/ 	.short	(.L_78 - .L_77)
.L_77:
        /*0004*/ 	.word	0x00000082


	//----- nvinfo : EIATTR_KPARAM_INFO
	.align		4
.L_78:
        /*0008*/ 	.byte	0x04, 0x17
        /*000a*/ 	.short	(.L_80 - .L_79)
.L_79:
        /*000c*/ 	.word	0x00000000
        /*0010*/ 	.short	0x0000
        /*0012*/ 	.short	0x0000
        /*0014*/ 	.byte	0x00, 0xf0, 0x01, 0x2a


	//----- nvinfo : EIATTR_SPARSE_MMA_MASK
	.align		4
.L_80:
        /*0018*/ 	.byte	0x03, 0x50
        /*001a*/ 	.short	0x0000


	//----- nvinfo : EIATTR_MAXREG_COUNT
	.align		4
        /*001c*/ 	.byte	0x03, 0x1b
        /*001e*/ 	.short	0x00a8


	//----- nvinfo : EIATTR_MERCURY_ISA_VERSION
	.align		4
        /*0020*/ 	.byte	0x03, 0x5f
        /*0022*/ 	.short	0x0101


	//----- nvinfo : EIATTR_VRC_CTA_INIT_COUNT
	.align		4
        /*0024*/ 	.byte	0x02, 0x4a
	.zero		1
	.zero		1


	//----- nvinfo : EIATTR_EXIT_INSTR_OFFSETS
	.align		4
        /*0028*/ 	.byte	0x04, 0x1c
        /*002a*/ 	.short	(.L_82 - .L_81)


	//   ....[0]....
.L_81:
        /*002c*/ 	.word	0x00000010


	//----- nvinfo : EIATTR_MAX_THREADS
	.align		4
.L_82:
        /*0030*/ 	.byte	0x04, 0x05
        /*0032*/ 	.short	(.L_84 - .L_83)
.L_83:
        /*0034*/ 	.word	0x00000180
        /*0038*/ 	.word	0x00000001
        /*003c*/ 	.word	0x00000001


	//----- nvinfo : EIATTR_CBANK_PARAM_SIZE
	.align		4
.L_84:
        /*0040*/ 	.byte	0x03, 0x19
        /*0042*/ 	.short	0x0a80


	//----- nvinfo : EIATTR_PARAM_CBANK
	.align		4
        /*0044*/ 	.byte	0x04, 0x0a
        /*0046*/ 	.short	(.L_86 - .L_85)
	.align		4
.L_85:
        /*0048*/ 	.word	index@(.nv.constant0._ZN7cutlass13device_kernelIN5flash11enable_sm90INS1_16FlashAttnFwdSm90INS1_25CollectiveMainloopFwdSm90ILi2EN4cute5tupleIJNS5_1CILi1EEES8_S8_EEENS6_IJNS7_ILi128EEENS7_ILi160EEENS7_ILi192EEEEEELi192ENS_12float_e4m3_tEfNS_4arch4Sm90ELb0ELb0ELb0ELb1ELb0ELb0ELb0ELb1ELb1ELb1ELb1ELb0EEENS1_21CollectiveEpilogueFwdINS6_IJSA_SC_SB_EEES9_NS_10bfloat16_tESG_Li256ELb1ELb1ELb1ELb1EEENS1_36VarlenDynamicPersistentTileSchedulerILi128ELi160ELi256ELi128ELb1ELb1ELb1ELb0ELb1ELb1EEEEEEEEEvNT_6ParamsE)
        /*004c*/ 	.short	0x0380
        /*004e*/ 	.short	0x0a80


	//----- nvinfo : EIATTR_SW_WAR
	.align		4
.L_86:
        /*0050*/ 	.byte	0x04, 0x36
        /*0052*/ 	.short	(.L_88 - .L_87)
.L_87:
        /*0054*/ 	.word	0x00000008
.L_88:


//--------------------- .nv.info._ZN7cutlass13device_kernelIN5flash11enable_sm90INS1_16FlashAttnFwdSm90INS1_25CollectiveMainloopFwdSm90ILi2EN4cute5tupleIJNS5_1CILi1EEES8_S8_EEENS6_IJNS7_ILi128EEENS7_ILi160EEENS7_ILi192EEEEEELi192ENS_12float_e4m3_tEfNS_4arch4Sm90ELb0ELb0ELb0ELb1ELb0ELb1ELb0ELb1ELb1ELb1ELb1ELb0EEENS1_21CollectiveEpilogueFwdINS6_IJSA_SC_SB_EEES9_NS_10bfloat16_tESG_Li256ELb1ELb1ELb1ELb1EEENS1_36VarlenDynamicPersistentTileSchedulerILi128ELi160ELi256ELi128ELb1ELb1ELb1ELb0ELb1ELb1EEEEEEEEEvNT_6ParamsE --------------------------
	.section	.nv.info._ZN7cutlass13device_kernelIN5flash11enable_sm90INS1_16FlashAttnFwdSm90INS1_25CollectiveMainloopFwdSm90ILi2EN4cute5tupleIJNS5_1CILi1EEES8_S8_EEENS6_IJNS7_ILi128EEENS7_ILi160EEENS7_ILi192EEEEEELi192ENS_12float_e4m3_tEfNS_4arch4Sm90ELb0ELb0ELb0ELb1ELb0ELb1ELb0ELb1ELb1ELb1ELb1ELb0EEENS1_21CollectiveEpilogueFwdINS6_IJSA_SC_SB_EEES9_NS_10bfloat16_tESG_Li256ELb1ELb1ELb1ELb1EEENS1_36VarlenDynamicPersistentTileSchedulerILi128ELi160ELi256ELi128ELb1ELb1ELb1ELb0ELb1ELb1EEEEEEEEEvNT_6ParamsE,"",@"SHT_CUDA_INFO"
	.sectionflags	@""
	.align	4


	//----- nvinfo : EIATTR_CUDA_API_VERSION
	.align		4
        /*0000*/ 	.byte	0x04, 0x37
        /*0002*/ 	.short	(.L_90 - .L_89)
.L_89:
        /*0004*/ 	.word	0x00000082


	//----- nvinfo : EIATTR_KPARAM_INFO
	.align		4
.L_90:
        /*0008*/ 	.byte	0x04, 0x17
        /*000a*/ 	.short	(.L_92 - .L_91)
.L_91:
        /*000c*/ 	.word	0x00000000
        /*0010*/ 	.short	0x0000
        /*0012*/ 	.short	0x0000
        /*0014*/ 	.byte	0x00, 0xf0, 0x01, 0x2a


	//----- nvinfo : EIATTR_SPARSE_MMA_MASK
	.align		4
.L_92:
        /*0018*/ 	.byte	0x03, 0x50
        /*001a*/ 	.short	0x0000


	//----- nvinfo : EIATTR_MAXREG_COUNT
	.align		4
        /*001c*/ 	.byte	0x03, 0x1b
        /*001e*/ 	.short	0x00a8


	//----- nvinfo : EIATTR_MERCURY_ISA_VERSION
	.align		4
        /*0020*/ 	.byte	0x03, 0x5f
        /*0022*/ 	.short	0x0101


	//----- nvinfo : EIATTR_VRC_CTA_INIT_COUNT
	.align		4
        /*0024*/ 	.byte	0x02, 0x4a
	.zero		1
	.zero		1


	//----- nvinfo : EIATTR_EXIT_INSTR_OFFSETS
	.align		4
        /*0028*/ 	.byte	0x04, 0x1c
        /*002a*/ 	.short	(.L_94 - .L_93)


	//   ....[0]....
.L_93:
        /*002c*/ 	.word	0x00000010


	//----- nvinfo : EIATTR_MAX_THREADS
	.align		4
.L_94:
        /*0030*/ 	.byte	0x04, 0x05
        /*0032*/ 	.short	(.L_96 - .L_95)
.L_95:
        /*0034*/ 	.word	0x00000180
        /*0038*/ 	.word	0x00000001
        /*003c*/ 	.word	0x00000001


	//----- nvinfo : EIATTR_CBANK_PARAM_SIZE
	.align		4
.L_96:
        /*0040*/ 	.byte	0x03, 0x19
        /*0042*/ 	.short	0x0a80


	//----- nvinfo : EIATTR_PARAM_CBANK
	.align		4
        /*0044*/ 	.byte	0x04, 0x0a
        /*0046*/ 	.short	(.L_98 - .L_97)
	.align		4
.L_97:
        /*0048*/ 	.word	index@(.nv.constant0._ZN7cutlass13device_kernelIN5flash11enable_sm90INS1_16FlashAttnFwdSm90INS1_25CollectiveMainloopFwdSm90ILi2EN4cute5tupleIJNS5_1CILi1EEES8_S8_EEENS6_IJNS7_ILi128EEENS7_ILi160EEENS7_ILi192EEEEEELi192ENS_12float_e4m3_tEfNS_4arch4Sm90ELb0ELb0ELb0ELb1ELb0ELb1ELb0ELb1ELb1ELb1ELb1ELb0EEENS1_21CollectiveEpilogueFwdINS6_IJSA_SC_SB_EEES9_NS_10bfloat16_tESG_Li256ELb1ELb1ELb1ELb1EEENS1_36VarlenDynamicPersistentTileSchedulerILi128ELi160ELi256ELi128ELb1ELb1ELb1ELb0ELb1ELb1EEEEEEEEEvNT_6ParamsE)
        /*004c*/ 	.short	0x0380
        /*004e*/ 	.short	0x0a80


	//----- nvinfo : EIATTR_SW_WAR
	.align		4
.L_98:
        /*0050*/ 	.byte	0x04, 0x36
        /*0052*/ 	.short	(.L_100 - .L_99)
.L_99:
        /*0054*/ 	.word	0x00000008
.L_100:


//--------------------- .nv.info._ZN7cutlass13device_kernelIN5flash11enable_sm90INS1_16FlashAttnFwdSm90INS1_25CollectiveMainloopFwdSm90ILi2EN4cute5tupleIJNS5_1CILi1EEES8_S8_EEENS6_IJNS7_ILi128EEENS7_ILi160EEENS7_ILi192EEEEEELi192ENS_12float_e4m3_tEfNS_4arch4Sm90ELb0ELb1ELb0ELb0ELb0ELb0ELb0ELb1ELb1ELb1ELb1ELb0EEENS1_21CollectiveEpilogueFwdINS6_IJSA_SC_SB_EEES9_NS_10bfloat16_tESG_Li256ELb0ELb1ELb1ELb1EEENS1_19SingleTileSchedulerILb0ELb1ELb1ELi128EEEEEEEEEvNT_6ParamsE --------------------------
	.section	.nv.info._ZN7cutlass13device_kernelIN5flash11enable_sm90INS1_16FlashAttnFwdSm90INS1_25CollectiveMainloopFwdSm90ILi2EN4cute5tupleIJNS5_1CILi1EEES8_S8_EEENS6_IJNS7_ILi128EEENS7_ILi160EEENS7_ILi192EEEEEELi192ENS_12float_e4m3_tEfNS_4arch4Sm90ELb0ELb1ELb0ELb0ELb0ELb0ELb0ELb1ELb1ELb1ELb1ELb0EEENS1_21CollectiveEpilogueFwdINS6_IJSA_SC_SB_EEES9_NS_10bfloat16_tESG_Li256ELb0ELb1ELb1ELb1EEENS1_19SingleTileSchedulerILb0ELb1ELb1ELi128EEEEEEEEEvNT_6ParamsE,"",@"SHT_CUDA_INFO"
	.sectionflags	@""
	.align	4


	//----- nvinfo : EIATTR_CUDA_API_VERSION
	.align		4
        /*0000*/ 	.byte	0x04, 0x37
        /*0002*/ 	.short	(.L_102 - .L_101)
.L_101:
        /*0004*/ 	.word	0x00000082


	//----- nvinfo : EIATTR_KPARAM_INFO
	.align		4
.L_102:
        /*0008*/ 	.byte	0x04, 0x17
        /*000a*/ 	.short	(.L_104 - .L_103)
.L_103:
        /*000c*/ 	.word	0x00000000
        /*0010*/ 	.short	0x0000
        /*0012*/ 	.short	0x0000
        /*0014*/ 	.byte	0x00, 0xf0, 0x01, 0x28


	//----- nvinfo : EIATTR_SPARSE_MMA_MASK
	.align		4
.L_104:
        /*0018*/ 	.byte	0x03, 0x50
        /*001a*/ 	.short	0x0000


	//----- nvinfo : EIATTR_MAXREG_COUNT
	.align		4
        /*001c*/ 	.byte	0x03, 0x1b
        /*001e*/ 	.short	0x00a8


	//----- nvinfo : EIATTR_MERCURY_ISA_VERSION
	.align		4
        /*0020*/ 	.byte	0x03, 0x5f
        /*0022*/ 	.short	0x0101


	//----- nvinfo : EIATTR_VRC_CTA_INIT_COUNT
	.align		4
        /*0024*/ 	.byte	0x02, 0x4a
	.zero		1
	.zero		1


	//----- nvinfo : EIATTR_EXIT_INSTR_OFFSETS
	.align		4
        /*0028*/ 	.byte	0x04, 0x1c
        /*002a*/ 	.short	(.L_106 - .L_105)


	//   ....[0]....
.L_105:
        /*002c*/ 	.word	0x00000010


	//----- nvinfo : EIATTR_MAX_THREADS
	.align		4
.L_106:
        /*0030*/ 	.byte	0x04, 0x05
        /*0032*/ 	.short	(.L_108 - .L_107)
.L_107:
        /*0034*/ 	.word	0x00000180
        /*0038*/ 	.word	0x00000001
        /*003c*/ 	.word	0x00000001


	//----- nvinfo : EIATTR_CBANK_PARAM_SIZE
	.align		4
.L_108:
        /*0040*/ 	.byte	0x03, 0x19
        /*0042*/ 	.short	0x0a00


	//----- nvinfo : EIATTR_PARAM_CBANK
	.align		4
        /*0044*/ 	.byte	0x04, 0x0a
        /*0046*/ 	.short	(.L_110 - .L_109)
	.align		4
.L_109:
        /*0048*/ 	.word	index@(.nv.constant0._ZN7cutlass13device_kernelIN5flash11enable_sm90INS1_16FlashAttnFwdSm90INS1_25CollectiveMainloopFwdSm90ILi2EN4cute5tupleIJNS5_1CILi1EEES8_S8_EEENS6_IJNS7_ILi128EEENS7_ILi160EEENS7_ILi192EEEEEELi192ENS_12float_e4m3_tEfNS_4arch4Sm90ELb0ELb1ELb0ELb0ELb0ELb0ELb0ELb1ELb1ELb1ELb1ELb0EEENS1_21CollectiveEpilogueFwdINS6_IJSA_SC_SB_EEES9_NS_10bfloat16_tESG_Li256ELb0ELb1ELb1ELb1EEENS1_19SingleTileSchedulerILb0ELb1ELb1ELi128EEEEEEEEEvNT_6ParamsE)
        /*004c*/ 	.short	0x0380
        /*004e*/ 	.short	0x0a00


	//----- nvinfo : EIATTR_SW_WAR
	.align		4
.L_110:
        /*0050*/ 	.byte	0x04, 0x36
        /*0052*/ 	.short	(.L_112 - .L_111)
.L_111:
        /*0054*/ 	.word	0x00000008
.L_112:


//--------------------- .nv.info._ZN7cutlass13device_kernelIN5flash11enable_sm90INS1_16FlashAttnFwdSm90INS1_25CollectiveMainloopFwdSm90ILi2EN4cute5tupleIJNS5_1CILi1EEES8_S8_EEENS6_IJNS7_ILi128EEENS7_ILi160EEENS7_ILi192EEEEEELi192ENS_12float_e4m3_tEfNS_4arch4Sm90ELb0ELb1ELb0ELb1ELb0ELb0ELb0ELb1ELb1ELb1ELb1ELb0EEENS1_21CollectiveEpilogueFwdINS6_IJSA_SC_SB_EEES9_NS_10bfloat16_tESG_Li256ELb1ELb1ELb1ELb1EEENS1_36VarlenDynamicPersistentTileSchedulerILi128ELi160ELi256ELi128ELb1ELb1ELb1ELb1ELb0ELb1EEEEEEEEEvNT_6ParamsE --------------------------
	.section	.nv.info._ZN7cutlass13device_kernelIN5flash11enable_sm90INS1_16FlashAttnFwdSm90INS1_25CollectiveMainloopFwdSm90ILi2EN4cute5tupleIJNS5_1CILi1EEES8_S8_EEENS6_IJNS7_ILi128EEENS7_ILi160EEENS7_ILi192EEEEEELi192ENS_12float_e4m3_tEfNS_4arch4Sm90ELb0ELb1ELb0ELb1ELb0ELb0ELb0ELb1ELb1ELb1ELb1ELb0EEENS1_21CollectiveEpilogueFwdINS6_IJSA_SC_SB_EEES9_NS_10bfloat16_tESG_Li256ELb1ELb1ELb1ELb1EEENS1_36VarlenDynamicPersistentTileSchedulerILi128ELi160ELi256ELi128ELb1ELb1ELb1ELb1ELb0ELb1EEEEEEEEEvNT_6ParamsE,"",@"SHT_CUDA_INFO"
	.sectionflags	@""
	.align	4


	//----- nvinfo : EIATTR_CUDA_API_VERSION
	.align		4
        /*0000*/ 	.byte	0x04, 0x37
        /*0002*/ 	.short	(.L_114 - .L_113)
.L_113:
        /*0004*/ 	.word	0x00000082


	//----- nvinfo : EIATTR_KPARAM_INFO
	.align		4
.L_114:
        /*0008*/ 	.byte	0x04, 0x17
        /*000a*/ 	.short	(.L_116 - .L_115)
.L_115:
        /*000c*/ 	.word	0x00000000
        /*0010*/ 	.short	0x0000
        /*0012*/ 	.short	0x0000
        /*0014*/ 	.byte	0x00, 0xf0, 0x01, 0x2a


	//----- nvinfo : EIATTR_SPARSE_MMA_MASK
	.align		4
.L_116:
        /*0018*/ 	.byte	0x03, 0x50
        /*001a*/ 	.short	0x0000


	//----- nvinfo : EIATTR_MAXREG_COUNT
	.align		4
        /*001c*/ 	.byte	0x03, 0x1b
        /*001e*/ 	.short	0x00a8


	//----- nvinfo : EIATTR_MERCURY_ISA_VERSION
	.align		4
        /*0020*/ 	.byte	0x03, 0x5f
        /*0022*/ 	.short	0x0101


	//----- nvinfo : EIATTR_VRC_CTA_INIT_COUNT
	.align		4
        /*0024*/ 	.byte	0x02, 0x4a
	.zero		1
	.zero		1


	//----- nvinfo : EIATTR_EXIT_INSTR_OFFSETS
	.align		4
        /*0028*/ 	.byte	0x04, 0x1c
        /*002a*/ 	.short	(.L_118 - .L_117)


	//   ....[0]....
.L_117:
        /*002c*/ 	.word	0x00000010


	//----- nvinfo : EIATTR_MAX_THREADS
	.align		4
.L_118:
        /*0030*/ 	.byte	0x04, 0x05
        /*0032*/ 	.short	(.L_120 - .L_119)
.L_119:
        /*0034*/ 	.word	0x00000180
        /*0038*/ 	.word	0x00000001
        /*003c*/ 	.word	0x00000001


	//----- nvinfo : EIATTR_CBANK_PARAM_SIZE
	.align		4
.L_120:
        /*0040*/ 	.byte	0x03, 0x19
        /*0042*/ 	.short	0x0a80


	//----- nvinfo : EIATTR_PARAM_CBANK
	.align		4
        /*0044*/ 	.byte	0x04, 0x0a
        /*0046*/ 	.short	(.L_122 - .L_121)
	.align		4
.L_121:
        /*0048*/ 	.word	index@(.nv.constant0._ZN7cutlass13device_kernelIN5flash11enable_sm90INS1_16FlashAttnFwdSm90INS1_25CollectiveMainloopFwdSm90ILi2EN4cute5tupleIJNS5_1CILi1EEES8_S8_EEENS6_IJNS7_ILi128EEENS7_ILi160EEENS7_ILi192EEEEEELi192ENS_12float_e4m3_tEfNS_4arch4Sm90ELb0ELb1ELb0ELb1ELb0ELb0ELb0ELb1ELb1ELb1ELb1ELb0EEENS1_21CollectiveEpilogueFwdINS6_IJSA_SC_SB_EEES9_NS_10bfloat16_tESG_Li256ELb1ELb1ELb1ELb1EEENS1_36VarlenDynamicPersistentTileSchedulerILi128ELi160ELi256ELi128ELb1ELb1ELb1ELb1ELb0ELb1EEEEEEEEEvNT_6ParamsE)
        /*004c*/ 	.short	0x0380
        /*004e*/ 	.short	0x0a80


	//----- nvinfo : EIATTR_SW_WAR
	.align		4
.L_122:
        /*0050*/ 	.byte	0x04, 0x36
        /*0052*/ 	.short	(.L_124 - .L_123)
.L_123:
        /*0054*/ 	.word	0x00000008
.L_124:


//--------------------- .nv.info._ZN7cutlass13device_kernelIN5flash11enable_sm90INS1_16FlashAttnFwdSm90INS1_25CollectiveMainloopFwdSm90ILi2EN4cute5tupleIJNS5_1CILi1EEES8_S8_EEENS6_IJNS7_ILi128EEENS7_ILi160EEENS7_ILi192EEEEEELi192ENS_12float_e4m3_tEfNS_4arch4Sm90ELb0ELb1ELb0ELb1ELb0ELb1ELb0ELb1ELb1ELb1ELb1ELb0EEENS1_21CollectiveEpilogueFwdINS6_IJSA_SC_SB_EEES9_NS_10bfloat16_tESG_Li256ELb1ELb1ELb1ELb1EEENS1_36VarlenDynamicPersistentTileSchedulerILi128ELi160ELi256ELi128ELb1ELb1ELb1ELb1ELb0ELb1EEEEEEEEEvNT_6ParamsE --------------------------
	.section	.nv.info._ZN7cutlass13device_kernelIN5flash11enable_sm90INS1_16FlashAttnFwdSm90INS1_25CollectiveMainloopFwdSm90ILi2EN4cute5tupleIJNS5_1CILi1EEES8_S8_EEENS6_IJNS7_ILi128EEENS7_ILi160EEENS7_ILi192EEEEEELi192ENS_12float_e4m3_tEfNS_4arch4Sm90ELb0ELb1ELb0ELb1ELb0ELb1ELb0ELb1ELb1ELb1ELb1ELb0EEENS1_21CollectiveEpilogueFwdINS6_IJSA_SC_SB_EEES9_NS_10bfloat16_tESG_Li256ELb1ELb1ELb1ELb1EEENS1_36VarlenDynamicPersistentTileSchedulerILi128ELi160ELi256ELi128ELb1ELb1ELb1ELb1ELb0ELb1EEEEEEEEEvNT_6ParamsE,"",@"SHT_CUDA_INFO"
	.sectionflags	@""
	.align	4


	//----- nvinfo : EIATTR_CUDA_API_VERSION
	.align		4
        /*0000*/ 	.byte	0x04, 0x37
        /*0002*/ 	.short	(.L_126 - .L_125)
.L_125:
        /*0004*/ 	.word	0x00000082


	//----- nvinfo : EIATTR_KPARAM_INFO
	.align		4
.L_126:
        /*0008*/ 	.byte	0x04, 0x17
        /*000a*/ 	.short	(.L_128 - .L_127)
.L_127:
        /*000c*/ 	.word	0x00000000
        /*0010*/ 	.short	0x0000
        /*0012*/ 	.short	0x0000
        /*0014*/ 	.byte	0x00, 0xf0, 0x01, 0x2a


	//----- nvinfo : EIATTR_SPARSE_MMA_MASK
	.align		4
.L_128:
        /*0018*/ 	.byte	0x03, 0x50
        /*001a*/ 	.short	0x0000


	//----- nvinfo : EIATTR_MAXREG_COUNT
	.align		4
        /*001c*/ 	.byte	0x03, 0x1b
        /*001e*/ 	.short	0x00a8


	//----- nvinfo : EIATTR_MERCURY_ISA_VERSION
	.align		4
        /*0020*/ 	.byte	0x03, 0x5f
        /*0022*/ 	.short	0x0101


	//----- nvinfo : EIATTR_VRC_CTA_INIT_COUNT
	.align		4
        /*0024*/ 	.byte	0x02, 0x4a
	.zero		1
	.zero		1


	//----- nvinfo : EIATTR_EXIT_INSTR_OFFSETS
	.align		4
        /*0028*/ 	.byte	0x04, 0x1c
        /*002a*/ 	.short	(.L_130 - .L_129)


	//   ....[0]....
.L_129:
        /*002c*/ 	.word	0x00000010


	//----- nvinfo : EIATTR_MAX_THREADS
	.align		4
.L_130:
        /*0030*/ 	.byte	0x04, 0x05
        /*0032*/ 	.short	(.L_132 - .L_131)
.L_131:
        /*0034*/ 	.word	0x00000180
        /*0038*/ 	.word	0x00000001
        /*003c*/ 	.word	0x00000001


	//----- nvinfo : EIATTR_CBANK_PARAM_SIZE
	.align		4
.L_132:
        /*0040*/ 	.byte	0x03, 0x19
        /*0042*/ 	.short	0x0a80


	//----- nvinfo : EIATTR_PARAM_CBANK
	.align		4
        /*0044*/ 	.byte	0x04, 0x0a
        /*0046*/ 	.short	(.L_134 - .L_133)
	.align		4
.L_133:
        /*0048*/ 	.word	index@(.nv.constant0._ZN7cutlass13device_kernelIN5flash11enable_sm90INS1_16FlashAttnFwdSm90INS1_25CollectiveMainloopFwdSm90ILi2EN4cute5tupleIJNS5_1CILi1EEES8_S8_EEENS6_IJNS7_ILi128EEENS7_ILi160EEENS7_ILi192EEEEEELi192ENS_12float_e4m3_tEfNS_4arch4Sm90ELb0ELb1ELb0ELb1ELb0ELb1ELb0ELb1ELb1ELb1ELb1ELb0EEENS1_21CollectiveEpilogueFwdINS6_IJSA_SC_SB_EEES9_NS_10bfloat16_tESG_Li256ELb1ELb1ELb1ELb1EEENS1_36VarlenDynamicPersistentTileSchedulerILi128ELi160ELi256ELi128ELb1ELb1ELb1ELb1ELb0ELb1EEEEEEEEEvNT_6ParamsE)
        /*004c*/ 	.short	0x0380
        /*004e*/ 	.short	0x0a80


	//----- nvinfo : EIATTR_SW_WAR
	.align		4
.L_134:
        /*0050*/ 	.byte	0x04, 0x36
        /*0052*/ 	.short	(.L_136 - .L_135)
.L_135:
        /*0054*/ 	.word	0x00000008
.L_136:


//--------------------- .nv.info._ZN7cutlass13device_kernelIN5flash11enable_sm90INS1_16FlashAttnFwdSm90INS1_25CollectiveMainloopFwdSm90ILi2EN4cute5tupleIJNS5_1CILi1EEES8_S8_EEENS6_IJNS7_ILi128EEENS7_ILi160EEENS7_ILi192EEEEEELi192ENS_12float_e4m3_tEfNS_4arch4Sm90ELb1ELb0ELb0ELb0ELb0ELb0ELb0ELb1ELb1ELb1ELb1ELb0EEENS1_21CollectiveEpilogueFwdINS6_IJSA_SC_SB_EEES9_NS_10bfloat16_tESG_Li256ELb0ELb1ELb1ELb1EEENS1_19SingleTileSchedulerILb0ELb1ELb1ELi128EEEEEEEEEvNT_6ParamsE --------------------------
	.section	.nv.info._ZN7cutlass13device_kernelIN5flash11enable_sm90INS1_16FlashAttnFwdSm90INS1_25CollectiveMainloopFwdSm90ILi2EN4cute5tupleIJNS5_1CILi1EEES8_S8_EEENS6_IJNS7_ILi128EEENS7_ILi160EEENS7_ILi192EEEEEELi192ENS_12float_e4m3_tEfNS_4arch4Sm90ELb1ELb0ELb0ELb0ELb0ELb0ELb0ELb1ELb1ELb1ELb1ELb0EEENS1_21CollectiveEpilogueFwdINS6_IJSA_SC_SB_EEES9_NS_10bfloat16_tESG_Li256ELb0ELb1ELb1ELb1EEENS1_19SingleTileSchedulerILb0ELb1ELb1ELi128EEEEEEEEEvNT_6ParamsE,"",@"SHT_CUDA_INFO"
	.sectionflags	@""
	.align	4


	//----- nvinfo : EIATTR_CUDA_API_VERSION
	.align		4
        /*0000*/ 	.byte	0x04, 0x37
        /*0002*/ 	.short	(.L_138 - .L_137)
.L_137:
        /*0004*/ 	.word	0x00000082


	//----- nvinfo : EIATTR_KPARAM_INFO
	.align		4
.L_138:
        /*0008*/ 	.byte	0x04, 0x17
        /*000a*/ 	.short	(.L_140 - .L_139)
.L_139:
        /*000c*/ 	.word	0x00000000
        /*0010*/ 	.short	0x0000
        /*0012*/ 	.short	0x0000
        /*0014*/ 	.byte	0x00, 0xf0, 0x01, 0x28


	//----- nvinfo : EIATTR_SPARSE_MMA_MASK
	.align		4
.L_140:
        /*0018*/ 	.byte	0x03, 0x50
        /*001a*/ 	.short	0x0000


	//----- nvinfo : EIATTR_MAXREG_COUNT
	.align		4
        /*001c*/ 	.byte	0x03, 0x1b
        /*001e*/ 	.short	0x00a8


	//----- nvinfo : EIATTR_MERCURY_ISA_VERSION
	.align		4
        /*0020*/ 	.byte	0x03, 0x5f
        /*0022*/ 	.short	0x0101


	//----- nvinfo : EIATTR_VRC_CTA_INIT_COUNT
	.align		4
        /*0024*/ 	.byte	0x02, 0x4a
	.zero		1
	.zero		1


	//----- nvinfo : EIATTR_EXIT_INSTR_OFFSETS
	.align		4
        /*0028*/ 	.byte	0x04, 0x1c
        /*002a*/ 	.short	(.L_142 - .L_141)


	//   ....[0]....
.L_141:
        /*002c*/ 	.word	0x00000010


	//----- nvinfo : EIATTR_MAX_THREADS
	.align		4
.L_142:
        /*0030*/ 	.byte	0x04, 0x05
        /*0032*/ 	.short	(.L_144 - .L_143)
.L_143:
        /*0034*/ 	.word	0x00000180
        /*0038*/ 	.word	0x00000001
        /*003c*/ 	.word	0x00000001


	//----- nvinfo : EIATTR_CBANK_PARAM_SIZE
	.align		4
.L_144:
        /*0040*/ 	.byte	0x03, 0x19
        /*0042*/ 	.short	0x0a00


	//----- nvinfo : EIATTR_PARAM_CBANK
	.align		4
        /*0044*/ 	.byte	0x04, 0x0a
        /*0046*/ 	.short	(.L_146 - .L_145)
	.align		4
.L_145:
        /*0048*/ 	.word	index@(.nv.constant0._ZN7cutlass13device_kernelIN5flash11enable_sm90INS1_16FlashAttnFwdSm90INS1_25CollectiveMainloopFwdSm90ILi2EN4cute5tupleIJNS5_1CILi1EEES8_S8_EEENS6_IJNS7_ILi128EEENS7_ILi160EEENS7_ILi192EEEEEELi192ENS_12float_e4m3_tEfNS_4arch4Sm90ELb1ELb0ELb0ELb0ELb0ELb0ELb0ELb1ELb1ELb1ELb1ELb0EEENS1_21CollectiveEpilogueFwdINS6_IJSA_SC_SB_EEES9_NS_10bfloat16_tESG_Li256ELb0ELb1ELb1ELb1EEENS1_19SingleTileSchedulerILb0ELb1ELb1ELi128EEEEEEEEEvNT_6ParamsE)
        /*004c*/ 	.short	0x0380
        /*004e*/ 	.short	0x0a00


	//----- nvinfo : EIATTR_SW_WAR
	.align		4
.L_146:
        /*0050*/ 	.byte	0x04, 0x36
        /*0052*/ 	.short	(.L_148 - .L_147)
.L_147:
        /*0054*/ 	.word	0x00000008
.L_148:


//--------------------- .nv.info._ZN7cutlass13device_kernelIN5flash11enable_sm90INS1_16FlashAttnFwdSm90INS1_25CollectiveMainloopFwdSm90ILi2EN4cute5tupleIJNS5_1CILi1EEES8_S8_EEENS6_IJNS7_ILi128EEENS7_ILi160EEENS7_ILi192EEEEEELi192ENS_12float_e4m3_tEfNS_4arch4Sm90ELb1ELb0ELb0ELb1ELb0ELb0ELb0ELb1ELb1ELb1ELb1ELb0EEENS1_21CollectiveEpilogueFwdINS6_IJSA_SC_SB_EEES9_NS_10bfloat16_tESG_Li256ELb1ELb1ELb1ELb1EEENS1_36VarlenDynamicPersistentTileSchedulerILi128ELi160ELi256ELi128ELb1ELb1ELb1ELb1ELb1ELb1EEEEEEEEEvNT_6ParamsE --------------------------
	.section	.nv.info._ZN7cutlass13device_kernelIN5flash11enable_sm90INS1_16FlashAttnFwdSm90INS1_25CollectiveMainloopFwdSm90ILi2EN4cute5tupleIJNS5_1CILi1EEES8_S8_EEENS6_IJNS7_ILi128EEENS7_ILi160EEENS7_ILi192EEEEEELi192ENS_12float_e4m3_tEfNS_4arch4Sm90ELb1ELb0ELb0ELb1ELb0ELb0ELb0ELb1ELb1ELb1ELb1ELb0EEENS1_21CollectiveEpilogueFwdINS6_IJSA_SC_SB_EEES9_NS_10bfloat16_tESG_Li256ELb1ELb1ELb1ELb1EEENS1_36VarlenDynamicPersistentTileSchedulerILi128ELi160ELi256ELi128ELb1ELb1ELb1ELb1ELb1ELb1EEEEEEEEEvNT_6ParamsE,"",@"SHT_CUDA_INFO"
	.sectionflags	@""
	.align	4


	//----- nvinfo : EIATTR_CUDA_API_VERSION
	.align		4
        /*0000*/ 	.byte	0x04, 0x37
        /*0002*/ 	.short	(.L_150 - .L_149)
.L_149:
        /*0004*/ 	.word	0x00000082


	//----- nvinfo : EIATTR_KPARAM_INFO
	.align		4
.L_150:
        /*0008*/ 	.byte	0x04, 0x17
        /*000a*/ 	.short	(.L_152 - .L_151)
.L_151:
        /*000c*/ 	.word	0x00000000
        /*0010*/ 	.short	0x0000
        /*0012*/ 	.short	0x0000
        /*0014*/ 	.byte	0x00, 0xf0, 0x01, 0x2a


	//----- nvinfo : EIATTR_SPARSE_MMA_MASK
	.align		4
.L_152:
        /*0018*/ 	.byte	0x03, 0x50
        /*001a*/ 	.short	0x0000


	//----- nvinfo : EIATTR_MAXREG_COUNT
	.align		4
        /*001c*/ 	.byte	0x03, 0x1b
        /*001e*/ 	.short	0x00a8


	//----- nvinfo : EIATTR_MERCURY_ISA_VERSION
	.align		4
        /*0020*/ 	.byte	0x03, 0x5f
        /*0022*/ 	.short	0x0101


	//----- nvinfo : EIATTR_VRC_CTA_INIT_COUNT
	.align		4
        /*0024*/ 	.byte	0x02, 0x4a
	.zero		1
	.zero		1


	//----- nvinfo : EIATTR_EXIT_INSTR_OFFSETS
	.align		4
        /*0028*/ 	.byte	0x04, 0x1c
        /*002a*/ 	.short	(.L_154 - .L_153)


	//   ....[0]....
.L_153:
        /*002c*/ 	.word	0x00000010


	//----- nvinfo : EIATTR_MAX_THREADS
	.align		4
.L_154:
        /*0030*/ 	.byte	0x04, 0x05
        /*0032*/ 	.short	(.L_156 - .L_155)
.L_155:
        /*0034*/ 	.word	0x00000180
        /*0038*/ 	.word	0x00000001
        /*003c*/ 	.word	0x00000001


	//----- nvinfo : EIATTR_CBANK_PARAM_SIZE
	.align		4
.L_156:
        /*0040*/ 	.byte	0x03, 0x19
        /*0042*/ 	.short	0x0a80


	//----- nvinfo : EIATTR_PARAM_CBANK
	.align		4
        /*0044*/ 	.byte	0x04, 0x0a
        /*0046*/ 	.short	(.L_158 - .L_157)
	.align		4
.L_157:
        /*0048*/ 	.word	index@(.nv.constant0._ZN7cutlass13device_kernelIN5flash11enable_sm90INS1_16FlashAttnFwdSm90INS1_25CollectiveMainloopFwdSm90ILi2EN4cute5tupleIJNS5_1CILi1EEES8_S8_EEENS6_IJNS7_ILi128EEENS7_ILi160EEENS7_ILi192EEEEEELi192ENS_12float_e4m3_tEfNS_4arch4Sm90ELb1ELb0ELb0ELb1ELb0ELb0ELb0ELb1ELb1ELb1ELb1ELb0EEENS1_21CollectiveEpilogueFwdINS6_IJSA_SC_SB_EEES9_NS_10bfloat16_tESG_Li256ELb1ELb1ELb1ELb1EEENS1_36VarlenDynamicPersistentTileSchedulerILi128ELi160ELi256ELi128ELb1ELb1ELb1ELb1ELb1ELb1EEEEEEEEEvNT_6ParamsE)
        /*004c*/ 	.short	0x0380
        /*004e*/ 	.short	0x0a80


	//----- nvinfo : EIATTR_SW_WAR
	.align		4
.L_158:
        /*0050*/ 	.byte	0x04, 0x36
        /*0052*/ 	.short	(.L_160 - .L_159)
.L_159:
        /*0054*/ 	.word	0x00000008
.L_160:


//--------------------- .nv.info._ZN7cutlass13device_kernelIN5flash11enable_sm90INS1_16FlashAttnFwdSm90INS1_25CollectiveMainloopFwdSm90ILi2EN4cute5tupleIJNS5_1CILi1EEES8_S8_EEENS6_IJNS7_ILi128EEENS7_ILi160EEENS7_ILi192EEEEEELi192ENS_12float_e4m3_tEfNS_4arch4Sm90ELb1ELb0ELb0ELb1ELb0ELb1ELb0ELb1ELb1ELb1ELb1ELb0EEENS1_21CollectiveEpilogueFwdINS6_IJSA_SC_SB_EEES9_NS_10bfloat16_tESG_Li256ELb1ELb1ELb1ELb1EEENS1_36VarlenDynamicPersistentTileSchedulerILi128ELi160ELi256ELi128ELb1ELb1ELb1ELb1ELb1ELb1EEEEEEEEEvNT_6ParamsE --------------------------
	.section	.nv.info._ZN7cutlass13device_kernelIN5flash11enable_sm90INS1_16FlashAttnFwdSm90INS1_25CollectiveMainloopFwdSm90ILi2EN4cute5tupleIJNS5_1CILi1EEES8_S8_EEENS6_IJNS7_ILi128EEENS7_ILi160EEENS7_ILi192EEEEEELi192ENS_12float_e4m3_tEfNS_4arch4Sm90ELb1ELb0ELb0ELb1ELb0ELb1ELb0ELb1ELb1ELb1ELb1ELb0EEENS1_21CollectiveEpilogueFwdINS6_IJSA_SC_SB_EEES9_NS_10bfloat16_tESG_Li256ELb1ELb1ELb1ELb1EEENS1_36VarlenDynamicPersistentTileSchedulerILi128ELi160ELi256ELi128ELb1ELb1ELb1ELb1ELb1ELb1EEEEEEEEEvNT_6ParamsE,"",@"SHT_CUDA_INFO"
	.sectionflags	@""
	.align	4


	//----- nvinfo : EIATTR_CUDA_API_VERSION
	.align		4
        /*0000*/ 	.byte	0x04, 0x37
        /*0002*/ 	.short	(.L_162 - .L_161)
.L_161:
        /*0004*/ 	.word	0x00000082


	//----- nvinfo : EIATTR_KPARAM_INFO
	.align		4
.L_162:
        /*0008*/ 	.byte	0x04, 0x17
        /*000a*/ 	.short	(.L_164 - .L_163)
.L_163:
        /*000c*/ 	.word	0x00000000
        /*0010*/ 	.short	0x0000
        /*0012*/ 	.short	0x0000
        /*0014*/ 	.byte	0x00, 0xf0, 0x01, 0x2a


	//----- nvinfo : EIATTR_SPARSE_MMA_MASK
	.align		4
.L_164:
        /*0018*/ 	.byte	0x03, 0x50
        /*001a*/ 	.short	0x0000


	//----- nvinfo : EIATTR_MAXREG_COUNT
	.align		4
        /*001c*/ 	.byte	0x03, 0x1b
        /*001e*/ 	.short	0x00a8


	//----- nvinfo : EIATTR_MERCURY_ISA_VERSION
	.align		4
        /*0020*/ 	.byte	0x03, 0x5f
        /*0022*/ 	.short	0x0101


	//----- nvinfo : EIATTR_VRC_CTA_INIT_COUNT
	.align		4
        /*0024*/ 	.byte	0x02, 0x4a
	.zero		1
	.zero		1


	//----- nvinfo : EIATTR_EXIT_INSTR_OFFSETS
	.align		4
        /*0028*/ 	.byte	0x04, 0x1c
        /*002a*/ 	.short	(.L_166 - .L_165)


	//   ....[0]....
.L_165:
        /*002c*/ 	.word	0x00000010


	//----- nvinfo : EIATTR_MAX_THREADS
	.align		4
.L_166:
        /*0030*/ 	.byte	0x04, 0x05
        /*0032*/ 	.short	(.L_168 - .L_167)
.L_167:
        /*0034*/ 	.word	0x00000180
        /*0038*/ 	.word	0x00000001
        /*003c*/ 	.word	0x00000001


	//----- nvinfo : EIATTR_CBANK_PARAM_SIZE
	.align		4
.L_168:
        /*0040*/ 	.byte	0x03, 0x19
        /*0042*/ 	.short	0x0a80


	//----- nvinfo : EIATTR_PARAM_CBANK
	.align		4
        /*0044*/ 	.byte	0x04, 0x0a
        /*0046*/ 	.short	(.L_170 - .L_169)
	.align		4
.L_169:
        /*0048*/ 	.word	index@(.nv.constant0._ZN7cutlass13device_kernelIN5flash11enable_sm90INS1_16FlashAttnFwdSm90INS1_25CollectiveMainloopFwdSm90ILi2EN4cute5tupleIJNS5_1CILi1EEES8_S8_EEENS6_IJNS7_ILi128EEENS7_ILi160EEENS7_ILi192EEEEEELi192ENS_12float_e4m3_tEfNS_4arch4Sm90ELb1ELb0ELb0ELb1ELb0ELb1ELb0ELb1ELb1ELb1ELb1ELb0EEENS1_21CollectiveEpilogueFwdINS6_IJSA_SC_SB_EEES9_NS_10bfloat16_tESG_Li256ELb1ELb1ELb1ELb1EEENS1_36VarlenDynamicPersistentTileSchedulerILi128ELi160ELi256ELi128ELb1ELb1ELb1ELb1ELb1ELb1EEEEEEEEEvNT_6ParamsE)
        /*004c*/ 	.short	0x0380
        /*004e*/ 	.short	0x0a80


	//----- nvinfo : EIATTR_SW_WAR
	.align		4
.L_170:
        /*0050*/ 	.byte	0x04, 0x36
        /*0052*/ 	.short	(.L_172 - .L_171)
.L_171:
        /*0054*/ 	.word	0x00000008
.L_172:


//--------------------- .nv.callgraph             --------------------------
	.section	.nv.callgraph,"",@"SHT_CUDA_CALLGRAPH"
	.align	4
	.sectionentsize	8
	.align		4
        /*0000*/ 	.word	0x00000000
	.align		4
        /*0004*/ 	.word	0xffffffff
	.align		4
        /*0008*/ 	.word	0x00000000
	.align		4
        /*000c*/ 	.word	0xfffffffe
	.align		4
        /*0010*/ 	.word	0x00000000
	.align		4
        /*0014*/ 	.word	0xfffffffd
	.align		4
        /*0018*/ 	.word	0x00000000
	.align		4
        /*001c*/ 	.word	0xfffffffc


//--------------------- .nv.constant4             --------------------------
	.section	.nv.constant4,"a",@progbits
	.align	8
	.align		8
.nv.constant4:
        /*0000*/ 	.dword	_ZN72_INTERNAL_1b4dfefd_36_flash_fwd_hdim192_e4m3_split_sm90_cu_744032ad_31644cuda3std3__45__cpo5beginE
	.align		8
        /*0008*/ 	.dword	_ZN72_INTERNAL_1b4dfefd_36_flash_fwd_hdim192_e4m3_split_sm90_cu_744032ad_31644cuda3std3__45__cpo3endE
	.align		8
        /*0010*/ 	.dword	_ZN72_INTERNAL_1b4dfefd_36_flash_fwd_hdim192_e4m3_split_sm90_cu_744032ad_31644cuda3std3__45__cpo6cbeginE
	.align		8
        /*0018*/ 	.dword	_ZN72_INTERNAL_1b4dfefd_36_flash_fwd_hdim192_e4m3_split_sm90_cu_744032ad_31644cuda3std3__45__cpo4cendE
	.align		8
        /*0020*/ 	.dword	_ZN72_INTERNAL_1b4dfefd_36_flash_fwd_hdim192_e4m3_split_sm90_cu_744032ad_31644cuda3std3__474_GLOBAL__N__1b4dfefd_36_flash_fwd_hdim192_e4m3_split_sm90_cu_744032ad_31646ignoreE
	.align		8
        /*0028*/ 	.dword	_ZN72_INTERNAL_1b4dfefd_36_flash_fwd_hdim192_e4m3_split_sm90_cu_744032ad_31644cuda3std3__419piecewise_constructE
	.align		8
        /*0030*/ 	.dword	_ZN72_INTERNAL_1b4dfefd_36_flash_fwd_hdim192_e4m3_split_sm90_cu_744032ad_31644cuda3std3__48in_placeE
	.align		8
        /*0038*/ 	.dword	_ZN72_INTERNAL_1b4dfefd_36_flash_fwd_hdim192_e4m3_split_sm90_cu_744032ad_31644cuda3std6ranges3__45__cpo4swapE
	.align		8
        /*0040*/ 	.dword	_ZN72_INTERNAL_1b4dfefd_36_flash_fwd_hdim192_e4m3_split_sm90_cu_744032ad_31644cuda3std6ranges3__45__cpo9iter_moveE
	.align		8
        /*0048*/ 	.dword	_ZN72_INTERNAL_1b4dfefd_36_flash_fwd_hdim192_e4m3_split_sm90_cu_744032ad_31644cute7productE
	.align		8
        /*0050*/ 	.dword	_ZN72_INTERNAL_1b4dfefd_36_flash_fwd_hdim192_e4m3_split_sm90_cu_744032ad_31644cute1_E


//--------------------- .text._ZN7cutlass13device_kernelIN5flash11enable_sm90INS1_16FlashAttnFwdSm90INS1_25CollectiveMainloopFwdSm90ILi2EN4cute5tupleIJNS5_1CILi1EEES8_S8_EEENS6_IJNS7_ILi128EEENS7_ILi160EEENS7_ILi192EEEEEELi192ENS_12float_e4m3_tEfNS_4arch4Sm90ELb0ELb0ELb0ELb0ELb0ELb0ELb0ELb1ELb1ELb1ELb1ELb0EEENS1_21CollectiveEpilogueFwdINS6_IJSA_SC_SB_EEES9_NS_10bfloat16_tESG_Li256ELb0ELb1ELb1ELb1EEENS1_19SingleTileSchedulerILb0ELb1ELb1ELi128EEEEEEEEEvNT_6ParamsE --------------------------
	.section	.text._ZN7cutlass13device_kernelIN5flash11enable_sm90INS1_16FlashAttnFwdSm90INS1_25CollectiveMainloopFwdSm90ILi2EN4cute5tupleIJNS5_1CILi1EEES8_S8_EEENS6_IJNS7_ILi128EEENS7_ILi160EEENS7_ILi192EEEEEELi192ENS_12float_e4m3_tEfNS_4arch4Sm90ELb0ELb0ELb0ELb0ELb0ELb0ELb0ELb1ELb1ELb1ELb1ELb0EEENS1_21CollectiveEpilogueFwdINS6_IJSA_SC_SB_EEES9_NS_10bfloat16_tESG_Li256ELb0ELb1ELb1ELb1EEENS1_19SingleTileSchedulerILb0ELb1ELb1ELi128EEEEEEEEEvNT_6ParamsE,"ax",@progbits
	.align	128
.text._ZN7cutlass13device_kernelIN5flash11enable_sm90INS1_16FlashAttnFwdSm90INS1_25CollectiveMainloopFwdSm90ILi2EN4cute5tupleIJNS5_1CILi1EEES8_S8_EEENS6_IJNS7_ILi128EEENS7_ILi160EEENS7_ILi192EEEEEELi192ENS_12float_e4m3_tEfNS_4arch4Sm90ELb0ELb0ELb0ELb0ELb0ELb0ELb0ELb1ELb1ELb1ELb1ELb0EEENS1_21CollectiveEpilogueFwdINS6_IJSA_SC_SB_EEES9_NS_10bfloat16_tESG_Li256ELb0ELb1ELb1ELb1EEENS1_19SingleTileSchedulerILb0ELb1ELb1ELi128EEEEEEEEEvNT_6ParamsE:
        .type           _ZN7cutlass13device_kernelIN5flash11enable_sm90INS1_16FlashAttnFwdSm90INS1_25CollectiveMainloopFwdSm90ILi2EN4cute5tupleIJNS5_1CILi1EEES8_S8_EEENS6_IJNS7_ILi128EEENS7_ILi160EEENS7_ILi192EEEEEELi192ENS_12float_e4m3_tEfNS_4arch4Sm90ELb0ELb0ELb0ELb0ELb0ELb0ELb0ELb1ELb1ELb1ELb1ELb0EEENS1_21CollectiveEpilogueFwdINS6_IJSA_SC_SB_EEES9_NS_10bfloat16_tESG_Li256ELb0ELb1ELb1ELb1EEENS1_19SingleTileSchedulerILb0ELb1ELb1ELi128EEEEEEEEEvNT_6ParamsE,@function
        .size           _ZN7cutlass13device_kernelIN5flash11enable_sm90INS1_16FlashAttnFwdSm90INS1_25CollectiveMainloopFwdSm90ILi2EN4cute5tupleIJNS5_1CILi1EEES8_S8_EEENS6_IJNS7_ILi128EEENS7_ILi160EEENS7_ILi192EEEEEELi192ENS_12float_e4m3_tEfNS_4arch4Sm90ELb0ELb0ELb0ELb0ELb0ELb0ELb0ELb1ELb1ELb1ELb1ELb0EEENS1_21CollectiveEpilogueFwdINS6_IJSA_SC_SB_EEES9_NS_10bfloat16_tESG_Li256ELb0ELb1ELb1ELb1EEENS1_19SingleTileSchedulerILb0ELb1ELb1ELi128EEEEEEEEEvNT_6ParamsE,(.L_x_9 - _ZN7cutlass13device_kernelIN5flash11enable_sm90INS1_16FlashAttnFwdSm90INS1_25CollectiveMainloopFwdSm90ILi2EN4cute5tupleIJNS5_1CILi1EEES8_S8_EEENS6_IJNS7_ILi128EEENS7_ILi160EEENS7_ILi192EEEEEELi192ENS_12float_e4m3_tEfNS_4arch4Sm90ELb0ELb0ELb0ELb0ELb0ELb0ELb0ELb1ELb1ELb1ELb1ELb0EEENS1_21CollectiveEpilogueFwdINS6_IJSA_SC_SB_EEES9_NS_10bfloat16_tESG_Li256ELb0ELb1ELb1ELb1EEENS1_19SingleTileSchedulerILb0ELb1ELb1ELi128EEEEEEEEEvNT_6ParamsE)
        .other          _ZN7cutlass13device_kernelIN5flash11enable_sm90INS1_16FlashAttnFwdSm90INS1_25CollectiveMainloopFwdSm90ILi2EN4cute5tupleIJNS5_1CILi1EEES8_S8_EEENS6_IJNS7_ILi128EEENS7_ILi160EEENS7_ILi192EEEEEELi192ENS_12float_e4m3_tEfNS_4arch4Sm90ELb0ELb0ELb0ELb0ELb0ELb0ELb0ELb1ELb1ELb1ELb1ELb0EEENS1_21CollectiveEpilogueFwdINS6_IJSA_SC_SB_EEES9_NS_10bfloat16_tESG_Li256ELb0ELb1ELb1ELb1EEENS1_19SingleTileSchedulerILb0ELb1ELb1ELi128EEEEEEEEEvNT_6ParamsE,@"STO_CUDA_ENTRY STV_DEFAULT"
_ZN7cutlass13device_kernelIN5flash11enable_sm90INS1_16FlashAttnFwdSm90INS1_25CollectiveMainloopFwdSm90ILi2EN4cute5tupleIJNS5_1CILi1EEES8_S8_EEENS6_IJNS7_ILi128EEENS7_ILi160EEENS7_ILi192EEEEEELi192ENS_12float_e4m3_tEfNS_4arch4Sm90ELb0ELb0ELb0ELb0ELb0ELb0ELb0ELb1ELb1ELb1ELb1ELb0EEENS1_21CollectiveEpilogueFwdINS6_IJSA_SC_SB_EEES9_NS_10bfloat16_tESG_Li256ELb0ELb1ELb1ELb1EEENS1_19SingleTileSchedulerILb0ELb1ELb1ELi128EEEEEEEEEvNT_6ParamsE:
[----:B------:R-:W-:Y:S01]  /*0000*/  LDC R1, c[0x0][0x37c] ;  /* 0x0000df00ff017b82 */ /* 0x000fe20000000800 */
[----:B------:R-:W-:Y:S05]  /*0010*/  EXIT ;  /* 0x000000000000794d */ /* 0x000fea0003800000 */
.L_x_0:
[----:B------:R-:W-:-:S00]  /*0020*/  BRA `(.L_x_0) ;  /* 0xfffffffc00fc7947 */ /* 0x000fc0000383ffff */
[----:B------:R-:W-:-:S00]  /*0030*/  NOP ;  /* 0x0000000000007918 */ /* 0x000fc00000000000 */
        /* <DEDUP_REMOVED lines=12> */
.L_x_9:


//--------------------- .text._ZN7cutlass13device_kernelIN5flash11enable_sm90INS1_16FlashAttnFwdSm90INS1_25CollectiveMainloopFwdSm90ILi2EN4cute5tupleIJNS5_1CILi1EEES8_S8_EEENS6_IJNS7_ILi128EEENS7_ILi160EEENS7_ILi192EEEEEELi192ENS_12float_e4m3_tEfNS_4arch4Sm90ELb0ELb0ELb0ELb1ELb0ELb0ELb0ELb1ELb1ELb1ELb1ELb0EEENS1_21CollectiveEpilogueFwdINS6_IJSA_SC_SB_EEES9_NS_10bfloat16_tESG_Li256ELb1ELb1ELb1ELb1EEENS1_36VarlenDynamicPersistentTileSchedulerILi128ELi160ELi256ELi128ELb1ELb1ELb1ELb0ELb1ELb1EEEEEEEEEvNT_6ParamsE --------------------------
	.section	.text._ZN7cutlass13device_kernelIN5flash11enable_sm90INS1_16FlashAttnFwdSm90INS1_25CollectiveMainloopFwdSm90ILi2EN4cute5tupleIJNS5_1CILi1EEES8_S8_EEENS6_IJNS7_ILi128EEENS7_ILi160EEENS7_ILi192EEEEEELi192ENS_12float_e4m3_tEfNS_4arch4Sm90ELb0ELb0ELb0ELb1ELb0ELb0ELb0ELb1ELb1ELb1ELb1ELb0EEENS1_21CollectiveEpilogueFwdINS6_IJSA_SC_SB_EEES9_NS_10bfloat16_tESG_Li256ELb1ELb1ELb1ELb1EEENS1_36VarlenDynamicPersistentTileSchedulerILi128ELi160ELi256ELi128ELb1ELb1ELb1ELb0ELb1ELb1EEEEEEEEEvNT_6ParamsE,"ax",@progbits
	.align	128
.text._ZN7cutlass13device_kernelIN5flash11enable_sm90INS1_16FlashAttnFwdSm90INS1_25CollectiveMainloopFwdSm90ILi2EN4cute5tupleIJNS5_1CILi1EEES8_S8_EEENS6_IJNS7_ILi128EEENS7_ILi160EEENS7_ILi192EEEEEELi192ENS_12float_e4m3_tEfNS_4arch4Sm90ELb0ELb0ELb0ELb1ELb0ELb0ELb0ELb1ELb1ELb1ELb1ELb0EEENS1_21CollectiveEpilogueFwdINS6_IJSA_SC_SB_EEES9_NS_10bfloat16_tESG_Li256ELb1ELb1ELb1ELb1EEENS1_36VarlenDynamicPersistentTileSchedulerILi128ELi160ELi256ELi128ELb1ELb1ELb1ELb0ELb1ELb1EEEEEEEEEvNT_6ParamsE:
        .type           _ZN7cutlass13device_kernelIN5flash11enable_sm90INS1_16FlashAttnFwdSm90INS1_25CollectiveMainloopFwdSm90ILi2EN4cute5tupleIJNS5_1CILi1EEES8_S8_EEENS6_IJNS7_ILi128EEENS7_ILi160EEENS7_ILi192EEEEEELi192ENS_12float_e4m3_tEfNS_4arch4Sm90ELb0ELb0ELb0ELb1ELb0ELb0ELb0ELb1ELb1ELb1ELb1ELb0EEENS1_21CollectiveEpilogueFwdINS6_IJSA_SC_SB_EEES9_NS_10bfloat16_tESG_Li256ELb1ELb1ELb1ELb1EEENS1_36VarlenDynamicPersistentTileSchedulerILi128ELi160ELi256ELi128ELb1ELb1ELb1ELb0ELb1ELb1EEEEEEEEEvNT_6ParamsE,@function
        .size           _ZN7cutlass13device_kernelIN5flash11enable_sm90INS1_16FlashAttnFwdSm90INS1_25CollectiveMainloopFwdSm90ILi2EN4cute5tupleIJNS5_1CILi1EEES8_S8_EEENS6_IJNS7_ILi128EEENS7_ILi160EEENS7_ILi192EEEEEELi192ENS_12float_e4m3_tEfNS_4arch4Sm90ELb0ELb0ELb0ELb1ELb0ELb0ELb0ELb1ELb1ELb1ELb1ELb0EEENS1_21CollectiveEpilogueFwdINS6_IJSA_SC_SB_EEES9_NS_10bfloat16_tESG_Li256ELb1ELb1ELb1ELb1EEENS1_36VarlenDynamicPersistentTileSchedulerILi128ELi160ELi256ELi128ELb1ELb1ELb1ELb0ELb1ELb1EEEEEEEEEvNT_6ParamsE,(.L_x_10 - _ZN7cutlass13device_kernelIN5flash11enable_sm90INS1_16FlashAttnFwdSm90INS1_25CollectiveMainloopFwdSm90ILi2EN4cute5tupleIJNS5_1CILi1EEES8_S8_EEENS6_IJNS7_ILi128EEENS7_ILi160EEENS7_ILi192EEEEEELi192ENS_12float_e4m3_tEfNS_4arch4Sm90ELb0ELb0ELb0ELb1ELb0ELb0ELb0ELb1ELb1ELb1ELb1ELb0EEENS1_21CollectiveEpilogueFwdINS6_IJSA_SC_SB_EEES9_NS_10bfloat16_tESG_Li256ELb1ELb1ELb1ELb1EEENS1_36VarlenDynamicPersistentTileSchedulerILi128ELi160ELi256ELi128ELb1ELb1ELb1ELb0ELb1ELb1EEEEEEEEEvNT_6ParamsE)
        .other          _ZN7cutlass13device_kernelIN5flash11enable_sm90INS1_16FlashAttnFwdSm90INS1_25CollectiveMainloopFwdSm90ILi2EN4cute5tupleIJNS5_1CILi1EEES8_S8_EEENS6_IJNS7_ILi128EEENS7_ILi160EEENS7_ILi192EEEEEELi192ENS_12float_e4m3_tEfNS_4arch4Sm90ELb0ELb0ELb0ELb1ELb0ELb0ELb0ELb1ELb1ELb1ELb1ELb0EEENS1_21CollectiveEpilogueFwdINS6_IJSA_SC_SB_EEES9_NS_10bfloat16_tESG_Li256ELb1ELb1ELb1ELb1EEENS1_36VarlenDynamicPersistentTileSchedulerILi128ELi160ELi256ELi128ELb1ELb1ELb1ELb0ELb1ELb1EEEEEEEEEvNT_6ParamsE,@"STO_CUDA_ENTRY STV_DEFAULT"
_ZN7cutlass13device_kernelIN5flash11enable_sm90INS1_16FlashAttnFwdSm90INS1_25CollectiveMainloopFwdSm90ILi2EN4cute5tupleIJNS5_1CILi1EEES8_S8_EEENS6_IJNS7_ILi128EEENS7_ILi160EEENS7_ILi192EEEEEELi192ENS_12float_e4m3_tEfNS_4arch4Sm90ELb0ELb0ELb0ELb1ELb0ELb0ELb0ELb1ELb1ELb1ELb1ELb0EEENS1_21CollectiveEpilogueFwdINS6_IJSA_SC_SB_EEES9_NS_10bfloat16_tESG_Li256ELb1ELb1ELb1ELb1EEENS1_36VarlenDynamicPersistentTileSchedulerILi128ELi160ELi256ELi128ELb1ELb1ELb1ELb0ELb1ELb1EEEEEEEEEvNT_6ParamsE:
[----:B------:R-:W-:Y:S01]  /*0000*/  LDC R1, c[0x0][0x37c] ;  /* 0x0000df00ff017b82 */ /* 0x000fe20000000800 */
[----:B------:R-:W-:Y:S05]  /*0010*/  EXIT ;  /* 0x000000000000794d */ /* 0x000fea0003800000 */
.L_x_1:
        /* <DEDUP_REMOVED lines=14> */
.L_x_10:


//--------------------- .text._ZN7cutlass13device_kernelIN5flash11enable_sm90INS1_16FlashAttnFwdSm90INS1_25CollectiveMainloopFwdSm90ILi2EN4cute5tupleIJNS5_1CILi1EEES8_S8_EEENS6_IJNS7_ILi128EEENS7_ILi160EEENS7_ILi192EEEEEELi192ENS_12float_e4m3_tEfNS_4arch4Sm90ELb0ELb0ELb0ELb1ELb0ELb1ELb0ELb1ELb1ELb1ELb1ELb0EEENS1_21CollectiveEpilogueFwdINS6_IJSA_SC_SB_EEES9_NS_10bfloat16_tESG_Li256ELb1ELb1ELb1ELb1EEENS1_36VarlenDynamicPersistentTileSchedulerILi128ELi160ELi256ELi128ELb1ELb1ELb1ELb0ELb1ELb1EEEEEEEEEvNT_6ParamsE --------------------------
	.section	.text._ZN7cutlass13device_kernelIN5flash11enable_sm90INS1_16FlashAttnFwdSm90INS1_25CollectiveMainloopFwdSm90ILi2EN4cute5tupleIJNS5_1CILi1EEES8_S8_EEENS6_IJNS7_ILi128EEENS7_ILi160EEENS7_ILi192EEEEEELi192ENS_12float_e4m3_tEfNS_4arch4Sm90ELb0ELb0ELb0ELb1ELb0ELb1ELb0ELb1ELb1ELb1ELb1ELb0EEENS1_21CollectiveEpilogueFwdINS6_IJSA_SC_SB_EEES9_NS_10bfloat16_tESG_Li256ELb1ELb1ELb1ELb1EEENS1_36VarlenDynamicPersistentTileSchedulerILi128ELi160ELi256ELi128ELb1ELb1ELb1ELb0ELb1ELb1EEEEEEEEEvNT_6ParamsE,"ax",@progbits
	.align	128
.text._ZN7cutlass13device_kernelIN5flash11enable_sm90INS1_16FlashAttnFwdSm90INS1_25CollectiveMainloopFwdSm90ILi2EN4cute5tupleIJNS5_1CILi1EEES8_S8_EEENS6_IJNS7_ILi128EEENS7_ILi160EEENS7_ILi192EEEEEELi192ENS_12float_e4m3_tEfNS_4arch4Sm90ELb0ELb0ELb0ELb1ELb0ELb1ELb0ELb1ELb1ELb1ELb1ELb0EEENS1_21CollectiveEpilogueFwdINS6_IJSA_SC_SB_EEES9_NS_10bfloat16_tESG_Li256ELb1ELb1ELb1ELb1EEENS1_36VarlenDynamicPersistentTileSchedulerILi128ELi160ELi256ELi128ELb1ELb1ELb1ELb0ELb1ELb1EEEEEEEEEvNT_6ParamsE:
        .type           _ZN7cutlass13device_kernelIN5flash11enable_sm90INS1_16FlashAttnFwdSm90INS1_25CollectiveMainloopFwdSm90ILi2EN4cute5tupleIJNS5_1CILi1EEES8_S8_EEENS6_IJNS7_ILi128EEENS7_ILi160EEENS7_ILi192EEEEEELi192ENS_12float_e4m3_tEfNS_4arch4Sm90ELb0ELb0ELb0ELb1ELb0ELb1ELb0ELb1ELb1ELb1ELb1ELb0EEENS1_21CollectiveEpilogueFwdINS6_IJSA_SC_SB_EEES9_NS_10bfloat16_tESG_Li256ELb1ELb1ELb1ELb1EEENS1_36VarlenDynamicPersistentTileSchedulerILi128ELi160ELi256ELi128ELb1ELb1ELb1ELb0ELb1ELb1EEEEEEEEEvNT_6ParamsE,@function
        .size           _ZN7cutlass13device_kernelIN5flash11enable_sm90INS1_16FlashAttnFwdSm90INS1_25CollectiveMainloopFwdSm90ILi2EN4cute5tupleIJNS5_1CILi1EEES8_S8_EEENS6_IJNS7_ILi128EEENS7_ILi160EEENS7_ILi192EEEEEELi192ENS_12float_e4m3_tEfNS_4arch4Sm90ELb0ELb0ELb0ELb1ELb0ELb1ELb0ELb1ELb1ELb1ELb1ELb0EEENS1_21CollectiveEpilogueFwdINS6_IJSA_SC_SB_EEES9_NS_10bfloat16_tESG_Li256ELb1ELb1ELb1ELb1EEENS1_36VarlenDynamicPersistentTileSchedulerILi128ELi160ELi256ELi128ELb1ELb1ELb1ELb0ELb1ELb1EEEEEEEEEvNT_6ParamsE,(.L_x_11 - _ZN7cutlass13device_kernelIN5flash11enable_sm90INS1_16FlashAttnFwdSm90INS1_25CollectiveMainloopFwdSm90ILi2EN4cute5tupleIJNS5_1CILi1EEES8_S8_EEENS6_IJNS7_ILi128EEENS7_ILi160EEENS7_ILi192EEEEEELi192ENS_12float_e4m3_tEfNS_4arch4Sm90ELb0ELb0ELb0ELb1ELb0ELb1ELb0ELb1ELb1ELb1ELb1ELb0EEENS1_21CollectiveEpilogueFwdINS6_IJSA_SC_SB_EEES9_NS_10bfloat16_tESG_Li256ELb1ELb1ELb1ELb1EEENS1_36VarlenDynamicPersistentTileSchedulerILi128ELi160ELi256ELi128ELb1ELb1ELb1ELb0ELb1ELb1EEEEEEEEEvNT_6ParamsE)
        .other          _ZN7cutlass13device_kernelIN5flash11enable_sm90INS1_16FlashAttnFwdSm90INS1_25CollectiveMainloopFwdSm90ILi2EN4cute5tupleIJNS5_1CILi1EEES8_S8_EEENS6_IJNS7_ILi128EEENS7_ILi160EEENS7_ILi192EEEEEELi192ENS_12float_e4m3_tEfNS_4arch4Sm90ELb0ELb0ELb0ELb1ELb0ELb1ELb0ELb1ELb1ELb1ELb1ELb0EEENS1_21CollectiveEpilogueFwdINS6_IJSA_SC_SB_EEES9_NS_10bfloat16_tESG_Li256ELb1ELb1ELb1ELb1EEENS1_36VarlenDynamicPersistentTileSchedulerILi128ELi160ELi256ELi128ELb1ELb1ELb1ELb0ELb1ELb1EEEEEEEEEvNT_6ParamsE,@"STO_CUDA_ENTRY STV_DEFAULT"
_ZN7cutlass13device_kernelIN5flash11enable_sm90INS1_16FlashAttnFwdSm90INS1_25CollectiveMainloopFwdSm90ILi2EN4cute5tupleIJNS5_1CILi1EEES8_S8_EEENS6_IJNS7_ILi128EEENS7_ILi160EEENS7_ILi192EEEEEELi192ENS_12float_e4m3_tEfNS_4arch4Sm90ELb0ELb0ELb0ELb1ELb0ELb1ELb0ELb1ELb1ELb1ELb1ELb0EEENS1_21CollectiveEpilogueFwdINS6_IJSA_SC_SB_EEES9_NS_10bfloat16_tESG_Li256ELb1ELb1ELb1ELb1EEENS1_36VarlenDynamicPersistentTileSchedulerILi128ELi160ELi256ELi128ELb1ELb1ELb1ELb0ELb1ELb1EEEEEEEEEvNT_6ParamsE:
[----:B------:R-:W-:Y:S01]  /*0000*/  LDC R1, c[0x0][0x37c] ;  /* 0x0000df00ff017b82 */ /* 0x000fe20000000800 */
[----:B------:R-:W-:Y:S05]  /*0010*/  EXIT ;  /* 0x000000000000794d */ /* 0x000fea0003800000 */
.L_x_2:
        /* <DEDUP_REMOVED lines=14> */
.L_x_11:


//--------------------- .text._ZN7cutlass13device_kernelIN5flash11enable_sm90INS1_16FlashAttnFwdSm90INS1_25CollectiveMainloopFwdSm90ILi2EN4cute5tupleIJNS5_1CILi1EEES8_S8_EEENS6_IJNS7_ILi128EEENS7_ILi160EEENS7_ILi192EEEEEELi192ENS_12float_e4m3_tEfNS_4arch4Sm90ELb0ELb1ELb0ELb0ELb0ELb0ELb0ELb1ELb1ELb1ELb1ELb0EEENS1_21CollectiveEpilogueFwdINS6_IJSA_SC_SB_EEES9_NS_10bfloat16_tESG_Li256ELb0ELb1ELb1ELb1EEENS1_19SingleTileSchedulerILb0ELb1ELb1ELi128EEEEEEEEEvNT_6ParamsE --------------------------
	.section	.text._ZN7cutlass13device_kernelIN5flash11enable_sm90INS1_16FlashAttnFwdSm90INS1_25CollectiveMainloopFwdSm90ILi2EN4cute5tupleIJNS5_1CILi1EEES8_S8_EEENS6_IJNS7_ILi128EEENS7_ILi160EEENS7_ILi192EEEEEELi192ENS_12float_e4m3_tEfNS_4arch4Sm90ELb0ELb1ELb0ELb0ELb0ELb0ELb0ELb1ELb1ELb1ELb1ELb0EEENS1_21CollectiveEpilogueFwdINS6_IJSA_SC_SB_EEES9_NS_10bfloat16_tESG_Li256ELb0ELb1ELb1ELb1EEENS1_19SingleTileSchedulerILb0ELb1ELb1ELi128EEEEEEEEEvNT_6ParamsE,"ax",@progbits
	.align	128
.text._ZN7cutlass13device_kernelIN5flash11enable_sm90INS1_16FlashAttnFwdSm90INS1_25CollectiveMainloopFwdSm90ILi2EN4cute5tupleIJNS5_1CILi1EEES8_S8_EEENS6_IJNS7_ILi128EEENS7_ILi160EEENS7_ILi192EEEEEELi192ENS_12float_e4m3_tEfNS_4arch4Sm90ELb0ELb1ELb0ELb0ELb0ELb0ELb0ELb1ELb1ELb1ELb1ELb0EEENS1_21CollectiveEpilogueFwdINS6_IJSA_SC_SB_EEES9_NS_10bfloat16_tESG_Li256ELb0ELb1ELb1ELb1EEENS1_19SingleTileSchedulerILb0ELb1ELb1ELi128EEEEEEEEEvNT_6ParamsE:
        .type           _ZN7cutlass13device_kernelIN5flash11enable_sm90INS1_16FlashAttnFwdSm90INS1_25CollectiveMainloopFwdSm90ILi2EN4cute5tupleIJNS5_1CILi1EEES8_S8_EEENS6_IJNS7_ILi128EEENS7_ILi160EEENS7_ILi192EEEEEELi192ENS_12float_e4m3_tEfNS_4arch4Sm90ELb0ELb1ELb0ELb0ELb0ELb0ELb0ELb1ELb1ELb1ELb1ELb0EEENS1_21CollectiveEpilogueFwdINS6_IJSA_SC_SB_EEES9_NS_10bfloat16_tESG_Li256ELb0ELb1ELb1ELb1EEENS1_19SingleTileSchedulerILb0ELb1ELb1ELi128EEEEEEEEEvNT_6ParamsE,@function
        .size           _ZN7cutlass13device_kernelIN5flash11enable_sm90INS1_16FlashAttnFwdSm90INS1_25CollectiveMainloopFwdSm90ILi2EN4cute5tupleIJNS5_1CILi1EEES8_S8_EEENS6_IJNS7_ILi128EEENS7_ILi160EEENS7_ILi192EEEEEELi192ENS_12float_e4m3_tEfNS_4arch4Sm90ELb0ELb1ELb0ELb0ELb0ELb0ELb0ELb1ELb1ELb1ELb1ELb0EEENS1_21CollectiveEpilogueFwdINS6_IJSA_SC_SB_EEES9_NS_10bfloat16_tESG_Li256ELb0ELb1ELb1ELb1EEENS1_19SingleTileSchedulerILb0ELb1ELb1ELi128EEEEEEEEEvNT_6ParamsE,(.L_x_12 - _ZN7cutlass13device_kernelIN5flash11enable_sm90INS1_16FlashAttnFwdSm90INS1_25CollectiveMainloopFwdSm90ILi2EN4cute5tupleIJNS5_1CILi1EEES8_S8_EEENS6_IJNS7_ILi128EEENS7_ILi160EEENS7_ILi192EEEEEELi192ENS_12float_e4m3_tEfNS_4arch4Sm90ELb0ELb1ELb0ELb0ELb0ELb0ELb0ELb1ELb1ELb1ELb1ELb0EEENS1_21CollectiveEpilogueFwdINS6_IJSA_SC_SB_EEES9_NS_10bfloat16_tESG_Li256ELb0ELb1ELb1ELb1EEENS1_19SingleTileSchedulerILb0ELb1ELb1ELi128EEEEEEEEEvNT_6ParamsE)
        .other          _ZN7cutlass13device_kernelIN5flash11enable_sm90INS1_16FlashAttnFwdSm90INS1_25CollectiveMainloopFwdSm90ILi2EN4cute5tupleIJNS5_1CILi1EEES8_S8_EEENS6_IJNS7_ILi128EEENS7_ILi160EEENS7_ILi192EEEEEELi192ENS_12float_e4m3_tEfNS_4arch4Sm90ELb0ELb1ELb0ELb0ELb0ELb0ELb0ELb1ELb1ELb1ELb1ELb0EEENS1_21CollectiveEpilogueFwdINS6_IJSA_SC_SB_EEES9_NS_10bfloat16_tESG_Li256ELb0ELb1ELb1ELb1EEENS1_19SingleTileSchedulerILb0ELb1ELb1ELi128EEEEEEEEEvNT_6ParamsE,@"STO_CUDA_ENTRY STV_DEFAULT"
_ZN7cutlass13device_kernelIN5flash11enable_sm90INS1_16FlashAttnFwdSm90INS1_25CollectiveMainloopFwdSm90ILi2EN4cute5tupleIJNS5_1CILi1EEES8_S8_EEENS6_IJNS7_ILi128EEENS7_ILi160EEENS7_ILi192EEEEEELi192ENS_12float_e4m3_tEfNS_4arch4Sm90ELb0ELb1ELb0ELb0ELb0ELb0ELb0ELb1ELb1ELb1ELb1ELb0EEENS1_21CollectiveEpilogueFwdINS6_IJSA_SC_SB_EEES9_NS_10bfloat16_tESG_Li256ELb0ELb1ELb1ELb1EEENS1_19SingleTileSchedulerILb0ELb1ELb1ELi128EEEEEEEEEvNT_6ParamsE:
[----:B------:R-:W-:Y:S01]  /*0000*/  LDC R1, c[0x0][0x37c] ;  /* 0x0000df00ff017b82 */ /* 0x000fe20000000800 */
[----:B------:R-:W-:Y:S05]  /*0010*/  EXIT ;  /* 0x000000000000794d */ /* 0x000fea0003800000 */
.L_x_3:
        /* <DEDUP_REMOVED lines=14> */
.L_x_12:


//--------------------- .text._ZN7cutlass13device_kernelIN5flash11enable_sm90INS1_16FlashAttnFwdSm90INS1_25CollectiveMainloopFwdSm90ILi2EN4cute5tupleIJNS5_1CILi1EEES8_S8_EEENS6_IJNS7_ILi128EEENS7_ILi160EEENS7_ILi192EEEEEELi192ENS_12float_e4m3_tEfNS_4arch4Sm90ELb0ELb1ELb0ELb1ELb0ELb0ELb0ELb1ELb1ELb1ELb1ELb0EEENS1_21CollectiveEpilogueFwdINS6_IJSA_SC_SB_EEES9_NS_10bfloat16_tESG_Li256ELb1ELb1ELb1ELb1EEENS1_36VarlenDynamicPersistentTileSchedulerILi128ELi160ELi256ELi128ELb1ELb1ELb1ELb1ELb0ELb1EEEEEEEEEvNT_6ParamsE --------------------------
	.section	.text._ZN7cutlass13device_kernelIN5flash11enable_sm90INS1_16FlashAttnFwdSm90INS1_25CollectiveMainloopFwdSm90ILi2EN4cute5tupleIJNS5_1CILi1EEES8_S8_EEENS6_IJNS7_ILi128EEENS7_ILi160EEENS7_ILi192EEEEEELi192ENS_12float_e4m3_tEfNS_4arch4Sm90ELb0ELb1ELb0ELb1ELb0ELb0ELb0ELb1ELb1ELb1ELb1ELb0EEENS1_21CollectiveEpilogueFwdINS6_IJSA_SC_SB_EEES9_NS_10bfloat16_tESG_Li256ELb1ELb1ELb1ELb1EEENS1_36VarlenDynamicPersistentTileSchedulerILi128ELi160ELi256ELi128ELb1ELb1ELb1ELb1ELb0ELb1EEEEEEEEEvNT_6ParamsE,"ax",@progbits
	.align	128
.text._ZN7cutlass13device_kernelIN5flash11enable_sm90INS1_16FlashAttnFwdSm90INS1_25CollectiveMainloopFwdSm90ILi2EN4cute5tupleIJNS5_1CILi1EEES8_S8_EEENS6_IJNS7_ILi128EEENS7_ILi160EEENS7_ILi192EEEEEELi192ENS_12float_e4m3_tEfNS_4arch4Sm90ELb0ELb1ELb0ELb1ELb0ELb0ELb0ELb1ELb1ELb1ELb1ELb0EEENS1_21CollectiveEpilogueFwdINS6_IJSA_SC_SB_EEES9_NS_10bfloat16_tESG_Li256ELb1ELb1ELb1ELb1EEENS1_36VarlenDynamicPersistentTileSchedulerILi128ELi160ELi256ELi128ELb1ELb1ELb1ELb1ELb0ELb1EEEEEEEEEvNT_6ParamsE:
        .type           _ZN7cutlass13device_kernelIN5flash11enable_sm90INS1_16FlashAttnFwdSm90INS1_25CollectiveMainloopFwdSm90ILi2EN4cute5tupleIJNS5_1CILi1EEES8_S8_EEENS6_IJNS7_ILi128EEENS7_ILi160EEENS7_ILi192EEEEEELi192ENS_12float_e4m3_tEfNS_4arch4Sm90ELb0ELb1ELb0ELb1ELb0ELb0ELb0ELb1ELb1ELb1ELb1ELb0EEENS1_21CollectiveEpilogueFwdINS6_IJSA_SC_SB_EEES9_NS_10bfloat16_tESG_Li256ELb1ELb1ELb1ELb1EEENS1_36VarlenDynamicPersistentTileSchedulerILi128ELi160ELi256ELi128ELb1ELb1ELb1ELb1ELb0ELb1EEEEEEEEEvNT_6ParamsE,@function
        .size           _ZN7cutlass13device_kernelIN5flash11enable_sm90INS1_16FlashAttnFwdSm90INS1_25CollectiveMainloopFwdSm90ILi2EN4cute5tupleIJNS5_1CILi1EEES8_S8_EEENS6_IJNS7_ILi128EEENS7_ILi160EEENS7_ILi192EEEEEELi192ENS_12float_e4m3_tEfNS_4arch4Sm90ELb0ELb1ELb0ELb1ELb0ELb0ELb0ELb1ELb1ELb1ELb1ELb0EEENS1_21CollectiveEpilogueFwdINS6_IJSA_SC_SB_EEES9_NS_10bfloat16_tESG_Li256ELb1ELb1ELb1ELb1EEENS1_36VarlenDynamicPersistentTileSchedulerILi128ELi160ELi256ELi128ELb1ELb1ELb1ELb1ELb0ELb1EEEEEEEEEvNT_6ParamsE,(.L_x_13 - _ZN7cutlass13device_kernelIN5flash11enable_sm90INS1_16FlashAttnFwdSm90INS1_25CollectiveMainloopFwdSm90ILi2EN4cute5tupleIJNS5_1CILi1EEES8_S8_EEENS6_IJNS7_ILi128EEENS7_ILi160EEENS7_ILi192EEEEEELi192ENS_12float_e4m3_tEfNS_4arch4Sm90ELb0ELb1ELb0ELb1ELb0ELb0ELb0ELb1ELb1ELb1ELb1ELb0EEENS1_21CollectiveEpilogueFwdINS6_IJSA_SC_SB_EEES9_NS_10bfloat16_tESG_Li256ELb1ELb1ELb1ELb1EEENS1_36VarlenDynamicPersistentTileSchedulerILi128ELi160ELi256ELi128ELb1ELb1ELb1ELb1ELb0ELb1EEEEEEEEEvNT_6ParamsE)
        .other          _ZN7cutlass13device_kernelIN5flash11enable_sm90INS1_16FlashAttnFwdSm90INS1_25CollectiveMainloopFwdSm90ILi2EN4cute5tupleIJNS5_1CILi1EEES8_S8_EEENS6_IJNS7_ILi128EEENS7_ILi160EEENS7_ILi192EEEEEELi192ENS_12float_e4m3_tEfNS_4arch4Sm90ELb0ELb1ELb0ELb1ELb0ELb0ELb0ELb1ELb1ELb1ELb1ELb0EEENS1_21CollectiveEpilogueFwdINS6_IJSA_SC_SB_EEES9_NS_10bfloat16_tESG_Li256ELb1ELb1ELb1ELb1EEENS1_36VarlenDynamicPersistentTileSchedulerILi128ELi160ELi256ELi128ELb1ELb1ELb1ELb1ELb0ELb1EEEEEEEEEvNT_6ParamsE,@"STO_CUDA_ENTRY STV_DEFAULT"
_ZN7cutlass13device_kernelIN5flash11enable_sm90INS1_16FlashAttnFwdSm90INS1_25CollectiveMainloopFwdSm90ILi2EN4cute5tupleIJNS5_1CILi1EEES8_S8_EEENS6_IJNS7_ILi128EEENS7_ILi160EEENS7_ILi192EEEEEELi192ENS_12float_e4m3_tEfNS_4arch4Sm90ELb0ELb1ELb0ELb1ELb0ELb0ELb0ELb1ELb1ELb1ELb1ELb0EEENS1_21CollectiveEpilogueFwdINS6_IJSA_SC_SB_EEES9_NS_10bfloat16_tESG_Li256ELb1ELb1ELb1ELb1EEENS1_36VarlenDynamicPersistentTileSchedulerILi128ELi160ELi256ELi128ELb1ELb1ELb1ELb1ELb0ELb1EEEEEEEEEvNT_6ParamsE:
[----:B------:R-:W-:Y:S01]  /*0000*/  LDC R1, c[0x0][0x37c] ;  /* 0x0000df00ff017b82 */ /* 0x000fe20000000800 */
[----:B------:R-:W-:Y:S05]  /*0010*/  EXIT ;  /* 0x000000000000794d */ /* 0x000fea0003800000 */
.L_x_4:
        /* <DEDUP_REMOVED lines=14> */
.L_x_13:


//--------------------- .text._ZN7cutlass13device_kernelIN5flash11enable_sm90INS1_16FlashAttnFwdSm90INS1_25CollectiveMainloopFwdSm90ILi2EN4cute5tupleIJNS5_1CILi1EEES8_S8_EEENS6_IJNS7_ILi128EEENS7_ILi160EEENS7_ILi192EEEEEELi192ENS_12float_e4m3_tEfNS_4arch4Sm90ELb0ELb1ELb0ELb1ELb0ELb1ELb0ELb1ELb1ELb1ELb1ELb0EEENS1_21CollectiveEpilogueFwdINS6_IJSA_SC_SB_EEES9_NS_10bfloat16_tESG_Li256ELb1ELb1ELb1ELb1EEENS1_36VarlenDynamicPersistentTileSchedulerILi128ELi160ELi256ELi128ELb1ELb1ELb1ELb1ELb0ELb1EEEEEEEEEvNT_6ParamsE --------------------------
	.section	.text._ZN7cutlass13device_kernelIN5flash11enable_sm90INS1_16FlashAttnFwdSm90INS1_25CollectiveMainloopFwdSm90ILi2EN4cute5tupleIJNS5_1CILi1EEES8_S8_EEENS6_IJNS7_ILi128EEENS7_ILi160EEENS7_ILi192EEEEEELi192ENS_12float_e4m3_tEfNS_4arch4Sm90ELb0ELb1ELb0ELb1ELb0ELb1ELb0ELb1ELb1ELb1ELb1ELb0EEENS1_21CollectiveEpilogueFwdINS6_IJSA_SC_SB_EEES9_NS_10bfloat16_tESG_Li256ELb1ELb1ELb1ELb1EEENS1_36VarlenDynamicPersistentTileSchedulerILi128ELi160ELi256ELi128ELb1ELb1ELb1ELb1ELb0ELb1EEEEEEEEEvNT_6ParamsE,"ax",@progbits
	.align	128
.text._ZN7cutlass13device_kernelIN5flash11enable_sm90INS1_16FlashAttnFwdSm90INS1_25CollectiveMainloopFwdSm90ILi2EN4cute5tupleIJNS5_1CILi1EEES8_S8_EEENS6_IJNS7_ILi128EEENS7_ILi160EEENS7_ILi192EEEEEELi192ENS_12float_e4m3_tEfNS_4arch4Sm90ELb0ELb1ELb0ELb1ELb0ELb1ELb0ELb1ELb1ELb1ELb1ELb0EEENS1_21CollectiveEpilogueFwdINS6_IJSA_SC_SB_EEES9_NS_10bfloat16_tESG_Li256ELb1ELb1ELb1ELb1EEENS1_36VarlenDynamicPersistentTileSchedulerILi128ELi160ELi256ELi128ELb1ELb1ELb1ELb1ELb0ELb1EEEEEEEEEvNT_6ParamsE:
        .type           _ZN7cutlass13device_kernelIN5flash11enable_sm90INS1_16FlashAttnFwdSm90INS1_25CollectiveMainloopFwdSm90ILi2EN4cute5tupleIJNS5_1CILi1EEES8_S8_EEENS6_IJNS7_ILi128EEENS7_ILi160EEENS7_ILi192EEEEEELi192ENS_12float_e4m3_tEfNS_4arch4Sm90ELb0ELb1ELb0ELb1ELb0ELb1ELb0ELb1ELb1ELb1ELb1ELb0EEENS1_21CollectiveEpilogueFwdINS6_IJSA_SC_SB_EEES9_NS_10bfloat16_tESG_Li256ELb1ELb1ELb1ELb1EEENS1_36VarlenDynamicPersistentTileSchedulerILi128ELi160ELi256ELi128ELb1ELb1ELb1ELb1ELb0ELb1EEEEEEEEEvNT_6ParamsE,@function
        .size           _ZN7cutlass13device_kernelIN5flash11enable_sm90INS1_16FlashAttnFwdSm90INS1_25CollectiveMainloopFwdSm90ILi2EN4cute5tupleIJNS5_1CILi1EEES8_S8_EEENS6_IJNS7_ILi128EEENS7_ILi160EEENS7_ILi192EEEEEELi192ENS_12float_e4m3_tEfNS_4arch4Sm90ELb0ELb1ELb0ELb1ELb0ELb1ELb0ELb1ELb1ELb1ELb1ELb0EEENS1_21CollectiveEpilogueFwdINS6_IJSA_SC_SB_EEES9_NS_10bfloat16_tESG_Li256ELb1ELb1ELb1ELb1EEENS1_36VarlenDynamicPersistentTileSchedulerILi128ELi160ELi256ELi128ELb1ELb1ELb1ELb1ELb0ELb1EEEEEEEEEvNT_6ParamsE,(.L_x_14 - _ZN7cutlass13device_kernelIN5flash11enable_sm90INS1_16FlashAttnFwdSm90INS1_25CollectiveMainloopFwdSm90ILi2EN4cute5tupleIJNS5_1CILi1EEES8_S8_EEENS6_IJNS7_ILi128EEENS7_ILi160EEENS7_ILi192EEEEEELi192ENS_12float_e4m3_tEfNS_4arch4Sm90ELb0ELb1ELb0ELb1ELb0ELb1ELb0ELb1ELb1ELb1ELb1ELb0EEENS1_21CollectiveEpilogueFwdINS6_IJSA_SC_SB_EEES9_NS_10bfloat16_tESG_Li256ELb1ELb1ELb1ELb1EEENS1_36VarlenDynamicPersistentTileSchedulerILi128ELi160ELi256ELi128ELb1ELb1ELb1ELb1ELb0ELb1EEEEEEEEEvNT_6ParamsE)
        .other          _ZN7cutlass13device_kernelIN5flash11enable_sm90INS1_16FlashAttnFwdSm90INS1_25CollectiveMainloopFwdSm90ILi2EN4cute5tupleIJNS5_1CILi1EEES8_S8_EEENS6_IJNS7_ILi128EEENS7_ILi160EEENS7_ILi192EEEEEELi192ENS_12float_e4m3_tEfNS_4arch4Sm90ELb0ELb1ELb0ELb1ELb0ELb1ELb0ELb1ELb1ELb1ELb1ELb0EEENS1_21CollectiveEpilogueFwdINS6_IJSA_SC_SB_EEES9_NS_10bfloat16_tESG_Li256ELb1ELb1ELb1ELb1EEENS1_36VarlenDynamicPersistentTileSchedulerILi128ELi160ELi256ELi128ELb1ELb1ELb1ELb1ELb0ELb1EEEEEEEEEvNT_6ParamsE,@"STO_CUDA_ENTRY STV_DEFAULT"
_ZN7cutlass13device_kernelIN5flash11enable_sm90INS1_16FlashAttnFwdSm90INS1_25CollectiveMainloopFwdSm90ILi2EN4cute5tupleIJNS5_1CILi1EEES8_S8_EEENS6_IJNS7_ILi128EEENS7_ILi160EEENS7_ILi192EEEEEELi192ENS_12float_e4m3_tEfNS_4arch4Sm90ELb0ELb1ELb0ELb1ELb0ELb1ELb0ELb1ELb1ELb1ELb1ELb0EEENS1_21CollectiveEpilogueFwdINS6_IJSA_SC_SB_EEES9_NS_10bfloat16_tESG_Li256ELb1ELb1ELb1ELb1EEENS1_36VarlenDynamicPersistentTileSchedulerILi128ELi160ELi256ELi128ELb1ELb1ELb1ELb1ELb0ELb1EEEEEEEEEvNT_6ParamsE:
[----:B------:R-:W-:Y:S01]  /*0000*/  LDC R1, c[0x0][0x37c] ;  /* 0x0000df00ff017b82 */ /* 0x000fe20000000800 */
[----:B------:R-:W-:Y:S05]  /*0010*/  EXIT ;  /* 0x000000000000794d */ /* 0x000fea0003800000 */
.L_x_5:
        /* <DEDUP_REMOVED lines=14> */
.L_x_14:


//--------------------- .text._ZN7cutlass13device_kernelIN5flash11enable_sm90INS1_16FlashAttnFwdSm90INS1_25CollectiveMainloopFwdSm90ILi2EN4cute5tupleIJNS5_1CILi1EEES8_S8_EEENS6_IJNS7_ILi128EEENS7_ILi160EEENS7_ILi192EEEEEELi192ENS_12float_e4m3_tEfNS_4arch4Sm90ELb1ELb0ELb0ELb0ELb0ELb0ELb0ELb1ELb1ELb1ELb1ELb0EEENS1_21CollectiveEpilogueFwdINS6_IJSA_SC_SB_EEES9_NS_10bfloat16_tESG_Li256ELb0ELb1ELb1ELb1EEENS1_19SingleTileSchedulerILb0ELb1ELb1ELi128EEEEEEEEEvNT_6ParamsE --------------------------
	.section	.text._ZN7cutlass13device_kernelIN5flash11enable_sm90INS1_16FlashAttnFwdSm90INS1_25CollectiveMainloopFwdSm90ILi2EN4cute5tupleIJNS5_1CILi1EEES8_S8_EEENS6_IJNS7_ILi128EEENS7_ILi160EEENS7_ILi192EEEEEELi192ENS_12float_e4m3_tEfNS_4arch4Sm90ELb1ELb0ELb0ELb0ELb0ELb0ELb0ELb1ELb1ELb1ELb1ELb0EEENS1_21CollectiveEpilogueFwdINS6_IJSA_SC_SB_EEES9_NS_10bfloat16_tESG_Li256ELb0ELb1ELb1ELb1EEENS1_19SingleTileSchedulerILb0ELb1ELb1ELi128EEEEEEEEEvNT_6ParamsE,"ax",@progbits
	.align	128
.text._ZN7cutlass13device_kernelIN5flash11enable_sm90INS1_16FlashAttnFwdSm90INS1_25CollectiveMainloopFwdSm90ILi2EN4cute5tupleIJNS5_1CILi1EEES8_S8_EEENS6_IJNS7_ILi128EEENS7_ILi160EEENS7_ILi192EEEEEELi192ENS_12float_e4m3_tEfNS_4arch4Sm90ELb1ELb0ELb0ELb0ELb0ELb0ELb0ELb1ELb1ELb1ELb1ELb0EEENS1_21CollectiveEpilogueFwdINS6_IJSA_SC_SB_EEES9_NS_10bfloat16_tESG_Li256ELb0ELb1ELb1ELb1EEENS1_19SingleTileSchedulerILb0ELb1ELb1ELi128EEEEEEEEEvNT_6ParamsE:
        .type           _ZN7cutlass13device_kernelIN5flash11enable_sm90INS1_16FlashAttnFwdSm90INS1_25CollectiveMainloopFwdSm90ILi2EN4cute5tupleIJNS5_1CILi1EEES8_S8_EEENS6_IJNS7_ILi128EEENS7_ILi160EEENS7_ILi192EEEEEELi192ENS_12float_e4m3_tEfNS_4arch4Sm90ELb1ELb0ELb0ELb0ELb0ELb0ELb0ELb1ELb1ELb1ELb1ELb0EEENS1_21CollectiveEpilogueFwdINS6_IJSA_SC_SB_EEES9_NS_10bfloat16_tESG_Li256ELb0ELb1ELb1ELb1EEENS1_19SingleTileSchedulerILb0ELb1ELb1ELi128EEEEEEEEEvNT_6ParamsE,@function
        .size           _ZN7cutlass13device_kernelIN5flash11enable_sm90INS1_16FlashAttnFwdSm90INS1_25CollectiveMainloopFwdSm90ILi2EN4cute5tupleIJNS5_1CILi1EEES8_S8_EEENS6_IJNS7_ILi128EEENS7_ILi160EEENS7_ILi192EEEEEELi192ENS_12float_e4m3_tEfNS_4arch4Sm90ELb1ELb0ELb0ELb0ELb0ELb0ELb0ELb1ELb1ELb1ELb1ELb0EEENS1_21CollectiveEpilogueFwdINS6_IJSA_SC_SB_EEES9_NS_10bfloat16_tESG_Li256ELb0ELb1ELb1ELb1EEENS1_19SingleTileSchedulerILb0ELb1ELb1ELi128EEEEEEEEEvNT_6ParamsE,(.L_x_15 - _ZN7cutlass13device_kernelIN5flash11enable_sm90INS1_16FlashAttnFwdSm90INS1_25CollectiveMainloopFwdSm90ILi2EN4cute5tupleIJNS5_1CILi1EEES8_S8_EEENS6_IJNS7_ILi128EEENS7_ILi160EEENS7_ILi192EEEEEELi192ENS_12float_e4m3_tEfNS_4arch4Sm90ELb1ELb0ELb0ELb0ELb0ELb0ELb0ELb1ELb1ELb1ELb1ELb0EEENS1_21CollectiveEpilogueFwdINS6_IJSA_SC_SB_EEES9_NS_10bfloat16_tESG_Li256ELb0ELb1ELb1ELb1EEENS1_19SingleTileSchedulerILb0ELb1ELb1ELi128EEEEEEEEEvNT_6ParamsE)
        .other          _ZN7cutlass13device_kernelIN5flash11enable_sm90INS1_16FlashAttnFwdSm90INS1_25CollectiveMainloopFwdSm90ILi2EN4cute5tupleIJNS5_1CILi1EEES8_S8_EEENS6_IJNS7_ILi128EEENS7_ILi160EEENS7_ILi192EEEEEELi192ENS_12float_e4m3_tEfNS_4arch4Sm90ELb1ELb0ELb0ELb0ELb0ELb0ELb0ELb1ELb1ELb1ELb1ELb0EEENS1_21CollectiveEpilogueFwdINS6_IJSA_SC_SB_EEES9_NS_10bfloat16_tESG_Li256ELb0ELb1ELb1ELb1EEENS1_19SingleTileSchedulerILb0ELb1ELb1ELi128EEEEEEEEEvNT_6ParamsE,@"STO_CUDA_ENTRY STV_DEFAULT"
_ZN7cutlass13device_kernelIN5flash11enable_sm90INS1_16FlashAttnFwdSm90INS1_25CollectiveMainloopFwdSm90ILi2EN4cute5tupleIJNS5_1CILi1EEES8_S8_EEENS6_IJNS7_ILi128EEENS7_ILi160EEENS7_ILi192EEEEEELi192ENS_12float_e4m3_tEfNS_4arch4Sm90ELb1ELb0ELb0ELb0ELb0ELb0ELb0ELb1ELb1ELb1ELb1ELb0EEENS1_21CollectiveEpilogueFwdINS6_IJSA_SC_SB_EEES9_NS_10bfloat16_tESG_Li256ELb0ELb1ELb1ELb1EEENS1_19SingleTileSchedulerILb0ELb1ELb1ELi128EEEEEEEEEvNT_6ParamsE:
[----:B------:R-:W-:Y:S01]  /*0000*/  LDC R1, c[0x0][0x37c] ;  /* 0x0000df00ff017b82 */ /* 0x000fe20000000800 */
[----:B------:R-:W-:Y:S05]  /*0010*/  EXIT ;  /* 0x000000000000794d */ /* 0x000fea0003800000 */
.L_x_6:
        /* <DEDUP_REMOVED lines=14> */
.L_x_15:


//--------------------- .text._ZN7cutlass13device_kernelIN5flash11enable_sm90INS1_16FlashAttnFwdSm90INS1_25CollectiveMainloopFwdSm90ILi2EN4cute5tupleIJNS5_1CILi1EEES8_S8_EEENS6_IJNS7_ILi128EEENS7_ILi160EEENS7_ILi192EEEEEELi192ENS_12float_e4m3_tEfNS_4arch4Sm90ELb1ELb0ELb0ELb1ELb0ELb0ELb0ELb1ELb1ELb1ELb1ELb0EEENS1_21CollectiveEpilogueFwdINS6_IJSA_SC_SB_EEES9_NS_10bfloat16_tESG_Li256ELb1ELb1ELb1ELb1EEENS1_36VarlenDynamicPersistentTileSchedulerILi128ELi160ELi256ELi128ELb1ELb1ELb1ELb1ELb1ELb1EEEEEEEEEvNT_6ParamsE --------------------------
	.section	.text._ZN7cutlass13device_kernelIN5flash11enable_sm90INS1_16FlashAttnFwdSm90INS1_25CollectiveMainloopFwdSm90ILi2EN4cute5tupleIJNS5_1CILi1EEES8_S8_EEENS6_IJNS7_ILi128EEENS7_ILi160EEENS7_ILi192EEEEEELi192ENS_12float_e4m3_tEfNS_4arch4Sm90ELb1ELb0ELb0ELb1ELb0ELb0ELb0ELb1ELb1ELb1ELb1ELb0EEENS1_21CollectiveEpilogueFwdINS6_IJSA_SC_SB_EEES9_NS_10bfloat16_tESG_Li256ELb1ELb1ELb1ELb1EEENS1_36VarlenDynamicPersistentTileSchedulerILi128ELi160ELi256ELi128ELb1ELb1ELb1ELb1ELb1ELb1EEEEEEEEEvNT_6ParamsE,"ax",@progbits
	.align	128
.text._ZN7cutlass13device_kernelIN5flash11enable_sm90INS1_16FlashAttnFwdSm90INS1_25CollectiveMainloopFwdSm90ILi2EN4cute5tupleIJNS5_1CILi1EEES8_S8_EEENS6_IJNS7_ILi128EEENS7_ILi160EEENS7_ILi192EEEEEELi192ENS_12float_e4m3_tEfNS_4arch4Sm90ELb1ELb0ELb0ELb1ELb0ELb0ELb0ELb1ELb1ELb1ELb1ELb0EEENS1_21CollectiveEpilogueFwdINS6_IJSA_SC_SB_EEES9_NS_10bfloat16_tESG_Li256ELb1ELb1ELb1ELb1EEENS1_36VarlenDynamicPersistentTileSchedulerILi128ELi160ELi256ELi128ELb1ELb1ELb1ELb1ELb1ELb1EEEEEEEEEvNT_6ParamsE:
        .type           _ZN7cutlass13device_kernelIN5flash11enable_sm90INS1_16FlashAttnFwdSm90INS1_25CollectiveMainloopFwdSm90ILi2EN4cute5tupleIJNS5_1CILi1EEES8_S8_EEENS6_IJNS7_ILi128EEENS7_ILi160EEENS7_ILi192EEEEEELi192ENS_12float_e4m3_tEfNS_4arch4Sm90ELb1ELb0ELb0ELb1ELb0ELb0ELb0ELb1ELb1ELb1ELb1ELb0EEENS1_21CollectiveEpilogueFwdINS6_IJSA_SC_SB_EEES9_NS_10bfloat16_tESG_Li256ELb1ELb1ELb1ELb1EEENS1_36VarlenDynamicPersistentTileSchedulerILi128ELi160ELi256ELi128ELb1ELb1ELb1ELb1ELb1ELb1EEEEEEEEEvNT_6ParamsE,@function
        .size           _ZN7cutlass13device_kernelIN5flash11enable_sm90INS1_16FlashAttnFwdSm90INS1_25CollectiveMainloopFwdSm90ILi2EN4cute5tupleIJNS5_1CILi1EEES8_S8_EEENS6_IJNS7_ILi128EEENS7_ILi160EEENS7_ILi192EEEEEELi192ENS_12float_e4m3_tEfNS_4arch4Sm90ELb1ELb0ELb0ELb1ELb0ELb0ELb0ELb1ELb1ELb1ELb1ELb0EEENS1_21CollectiveEpilogueFwdINS6_IJSA_SC_SB_EEES9_NS_10bfloat16_tESG_Li256ELb1ELb1ELb1ELb1EEENS1_36VarlenDynamicPersistentTileSchedulerILi128ELi160ELi256ELi128ELb1ELb1ELb1ELb1ELb1ELb1EEEEEEEEEvNT_6ParamsE,(.L_x_16 - _ZN7cutlass13device_kernelIN5flash11enable_sm90INS1_16FlashAttnFwdSm90INS1_25CollectiveMainloopFwdSm90ILi2EN4cute5tupleIJNS5_1CILi1EEES8_S8_EEENS6_IJNS7_ILi128EEENS7_ILi160EEENS7_ILi192EEEEEELi192ENS_12float_e4m3_tEfNS_4arch4Sm90ELb1ELb0ELb0ELb1ELb0ELb0ELb0ELb1ELb1ELb1ELb1ELb0EEENS1_21CollectiveEpilogueFwdINS6_IJSA_SC_SB_EEES9_NS_10bfloat16_tESG_Li256ELb1ELb1ELb1ELb1EEENS1_36VarlenDynamicPersistentTileSchedulerILi128ELi160ELi256ELi128ELb1ELb1ELb1ELb1ELb1ELb1EEEEEEEEEvNT_6ParamsE)
        .other          _ZN7cutlass13device_kernelIN5flash11enable_sm90INS1_16FlashAttnFwdSm90INS1_25CollectiveMainloopFwdSm90ILi2EN4cute5tupleIJNS5_1CILi1EEES8_S8_EEENS6_IJNS7_ILi128EEENS7_ILi160EEENS7_ILi192EEEEEELi192ENS_12float_e4m3_tEfNS_4arch4Sm90ELb1ELb0ELb0ELb1ELb0ELb0ELb0ELb1ELb1ELb1ELb1ELb0EEENS1_21CollectiveEpilogueFwdINS6_IJSA_SC_SB_EEES9_NS_10bfloat16_tESG_Li256ELb1ELb1ELb1ELb1EEENS1_36VarlenDynamicPersistentTileSchedulerILi128ELi160ELi256ELi128ELb1ELb1ELb1ELb1ELb1ELb1EEEEEEEEEvNT_6ParamsE,@"STO_CUDA_ENTRY STV_DEFAULT"
_ZN7cutlass13device_kernelIN5flash11enable_sm90INS1_16FlashAttnFwdSm90INS1_25CollectiveMainloopFwdSm90ILi2EN4cute5tupleIJNS5_1CILi1EEES8_S8_EEENS6_IJNS7_ILi128EEENS7_ILi160EEENS7_ILi192EEEEEELi192ENS_12float_e4m3_tEfNS_4arch4Sm90ELb1ELb0ELb0ELb1ELb0ELb0ELb0ELb1ELb1ELb1ELb1ELb0EEENS1_21CollectiveEpilogueFwdINS6_IJSA_SC_SB_EEES9_NS_10bfloat16_tESG_Li256ELb1ELb1ELb1ELb1EEENS1_36VarlenDynamicPersistentTileSchedulerILi128ELi160ELi256ELi128ELb1ELb1ELb1ELb1ELb1ELb1EEEEEEEEEvNT_6ParamsE:
[----:B------:R-:W-:Y:S01]  /*0000*/  LDC R1, c[0x0][0x37c] ;  /* 0x0000df00ff017b82 */ /* 0x000fe20000000800 */
[----:B------:R-:W-:Y:S05]  /*0010*/  EXIT ;  /* 0x000000000000794d */ /* 0x000fea0003800000 */
.L_x_7:
        /* <DEDUP_REMOVED lines=14> */
.L_x_16:


//--------------------- .text._ZN7cutlass13device_kernelIN5flash11enable_sm90INS1_16FlashAttnFwdSm90INS1_25CollectiveMainloopFwdSm90ILi2EN4cute5tupleIJNS5_1CILi1EEES8_S8_EEENS6_IJNS7_ILi128EEENS7_ILi160EEENS7_ILi192EEEEEELi192ENS_12float_e4m3_tEfNS_4arch4Sm90ELb1ELb0ELb0ELb1ELb0ELb1ELb0ELb1ELb1ELb1ELb1ELb0EEENS1_21CollectiveEpilogueFwdINS6_IJSA_SC_SB_EEES9_NS_10bfloat16_tESG_Li256ELb1ELb1ELb1ELb1EEENS1_36VarlenDynamicPersistentTileSchedulerILi128ELi160ELi256ELi128ELb1ELb1ELb1ELb1ELb1ELb1EEEEEEEEEvNT_6ParamsE --------------------------
	.section	.text._ZN7cutlass13device_kernelIN5flash11enable_sm90INS1_16FlashAttnFwdSm90INS1_25CollectiveMainloopFwdSm90ILi2EN4cute5tupleIJNS5_1CILi1EEES8_S8_EEENS6_IJNS7_ILi128EEENS7_ILi160EEENS7_ILi192EEEEEELi192ENS_12float_e4m3_tEfNS_4arch4Sm90ELb1ELb0ELb0ELb1ELb0ELb1ELb0ELb1ELb1ELb1ELb1ELb0EEENS1_21CollectiveEpilogueFwdINS6_IJSA_SC_SB_EEES9_NS_10bfloat16_tESG_Li256ELb1ELb1ELb1ELb1EEENS1_36VarlenDynamicPersistentTileSchedulerILi128ELi160ELi256ELi128ELb1ELb1ELb1ELb1ELb1ELb1EEEEEEEEEvNT_6ParamsE,"ax",@progbits
	.align	128
.text._ZN7cutlass13device_kernelIN5flash11enable_sm90INS1_16FlashAttnFwdSm90INS1_25CollectiveMainloopFwdSm90ILi2EN4cute5tupleIJNS5_1CILi1EEES8_S8_EEENS6_IJNS7_ILi128EEENS7_ILi160EEENS7_ILi192EEEEEELi192ENS_12float_e4m3_tEfNS_4arch4Sm90ELb1ELb0ELb0ELb1ELb0ELb1ELb0ELb1ELb1ELb1ELb1ELb0EEENS1_21CollectiveEpilogueFwdINS6_IJSA_SC_SB_EEES9_NS_10bfloat16_tESG_Li256ELb1ELb1ELb1ELb1EEENS1_36VarlenDynamicPersistentTileSchedulerILi128ELi160ELi256ELi128ELb1ELb1ELb1ELb1ELb1ELb1EEEEEEEEEvNT_6ParamsE:
        .type           _ZN7cutlass13device_kernelIN5flash11enable_sm90INS1_16FlashAttnFwdSm90INS1_25CollectiveMainloopFwdSm90ILi2EN4cute5tupleIJNS5_1CILi1EEES8_S8_EEENS6_IJNS7_ILi128EEENS7_ILi160EEENS7_ILi192EEEEEELi192ENS_12float_e4m3_tEfNS_4arch4Sm90ELb1ELb0ELb0ELb1ELb0ELb1ELb0ELb1ELb1ELb1ELb1ELb0EEENS1_21CollectiveEpilogueFwdINS6_IJSA_SC_SB_EEES9_NS_10bfloat16_tESG_Li256ELb1ELb1ELb1ELb1EEENS1_36VarlenDynamicPersistentTileSchedulerILi128ELi160ELi256ELi128ELb1ELb1ELb1ELb1ELb1ELb1EEEEEEEEEvNT_6ParamsE,@function
        .size           _ZN7cutlass13device_kernelIN5flash11enable_sm90INS1_16FlashAttnFwdSm90INS1_25CollectiveMainloopFwdSm90ILi2EN4cute5tupleIJNS5_1CILi1EEES8_S8_EEENS6_IJNS7_ILi128EEENS7_ILi160EEENS7_ILi192EEEEEELi192ENS_12float_e4m3_tEfNS_4arch4Sm90ELb1ELb0ELb0ELb1ELb0ELb1ELb0ELb1ELb1ELb1ELb1ELb0EEENS1_21CollectiveEpilogueFwdINS6_IJSA_SC_SB_EEES9_NS_10bfloat16_tESG_Li256ELb1ELb1ELb1ELb1EEENS1_36VarlenDynamicPersistentTileSchedulerILi128ELi160ELi256ELi128ELb1ELb1ELb1ELb1ELb1ELb1EEEEEEEEEvNT_6ParamsE,(.L_x_17 - _ZN7cutlass13device_kernelIN5flash11enable_sm90INS1_16FlashAttnFwdSm90INS1_25CollectiveMainloopFwdSm90ILi2EN4cute5tupleIJNS5_1CILi1EEES8_S8_EEENS6_IJNS7_ILi128EEENS7_ILi160EEENS7_ILi192EEEEEELi192ENS_12float_e4m3_tEfNS_4arch4Sm90ELb1ELb0ELb0ELb1ELb0ELb1ELb0ELb1ELb1ELb1ELb1ELb0EEENS1_21CollectiveEpilogueFwdINS6_IJSA_SC_SB_EEES9_NS_10bfloat16_tESG_Li256ELb1ELb1ELb1ELb1EEENS1_36VarlenDynamicPersistentTileSchedulerILi128ELi160ELi256ELi128ELb1ELb1ELb1ELb1ELb1ELb1EEEEEEEEEvNT_6ParamsE)
        .other          _ZN7cutlass13device_kernelIN5flash11enable_sm90INS1_16FlashAttnFwdSm90INS1_25CollectiveMainloopFwdSm90ILi2EN4cute5tupleIJNS5_1CILi1EEES8_S8_EEENS6_IJNS7_ILi128EEENS7_ILi160EEENS7_ILi192EEEEEELi192ENS_12float_e4m3_tEfNS_4arch4Sm90ELb1ELb0ELb0ELb1ELb0ELb1ELb0ELb1ELb1ELb1ELb1ELb0EEENS1_21CollectiveEpilogueFwdINS6_IJSA_SC_SB_EEES9_NS_10bfloat16_tESG_Li256ELb1ELb1ELb1ELb1EEENS1_36VarlenDynamicPersistentTileSchedulerILi128ELi160ELi256ELi128ELb1ELb1ELb1ELb1ELb1ELb1EEEEEEEEEvNT_6ParamsE,@"STO_CUDA_ENTRY STV_DEFAULT"
_ZN7cutlass13device_kernelIN5flash11enable_sm90INS1_16FlashAttnFwdSm90INS1_25CollectiveMainloopFwdSm90ILi2EN4cute5tupleIJNS5_1CILi1EEES8_S8_EEENS6_IJNS7_ILi128EEENS7_ILi160EEENS7_ILi192EEEEEELi192ENS_12float_e4m3_tEfNS_4arch4Sm90ELb1ELb0ELb0ELb1ELb0ELb1ELb0ELb1ELb1ELb1ELb1ELb0EEENS1_21CollectiveEpilogueFwdINS6_IJSA_SC_SB_EEES9_NS_10bfloat16_tESG_Li256ELb1ELb1ELb1ELb1EEENS1_36VarlenDynamicPersistentTileSchedulerILi128ELi160ELi256ELi128ELb1ELb1ELb1ELb1ELb1ELb1EEEEEEEEEvNT_6ParamsE:
[----:B------:R-:W-:Y:S01]  /*0000*/  LDC R1, c[0x0][0x37c] ;  /* 0x0000df00ff017b82 */ /* 0x000fe20000000800 */
[----:B------:R-:W-:Y:S05]  /*0010*/  EXIT ;  /* 0x000000000000794d */ /* 0x000fea0003800000 */
.L_x_8:
        /* <DEDUP_REMOVED lines=14> */
.L_x_17:


//--------------------- .nv.shared.reserved.0     --------------------------
	.section	.nv.shared.reserved.0,"aw",@nobits
	.weak		__nv_reservedSMEM_offset_0_alias
	.size		__nv_reservedSMEM_offset_0_alias, 0, 64
	.other		__nv_reservedSMEM_offset_0_alias,@"STO_CUDA_RESERVED_SHARED STV_DEFAULT"
__nv_reservedSMEM_offset_0_alias:
	.zero		0
	.zero		64


//--------------------- .nv.global                --------------------------
	.section	.nv.global,"aw",@nobits
.nv.global:
	.type		_ZN72_INTERNAL_1b4dfefd_36_flash_fwd_hdim192_e4m3_split_sm90_cu_744032ad_31644cute1_E,@object
	.size		_ZN72_INTERNAL_1b4dfefd_36_flash_fwd_hdim192_e4m3_split_sm90_cu_744032ad_31644cute1_E,(_ZN72_INTERNAL_1b4dfefd_36_flash_fwd_hdim192_e4m3_split_sm90_cu_744032ad_31644cuda3std3__45__cpo6cbeginE - _ZN72_INTERNAL_1b4dfefd_36_flash_fwd_hdim192_e4m3_split_sm90_cu_744032ad_31644cute1_E)
_ZN72_INTERNAL_1b4dfefd_36_flash_fwd_hdim192_e4m3_split_sm90_cu_744032ad_31644cute1_E:
	.zero		1
	.type		_ZN72_INTERNAL_1b4dfefd_36_flash_fwd_hdim192_e4m3_split_sm90_cu_744032ad_31644cuda3std3__45__cpo6cbeginE,@object
	.size		_ZN72_INTERNAL_1b4dfefd_36_flash_fwd_hdim192_e4m3_split_sm90_cu_744032ad_31644cuda3std3__45__cpo6cbeginE,(_ZN72_INTERNAL_1b4dfefd_36_flash_fwd_hdim192_e4m3_split_sm90_cu_744032ad_31644cuda3std3__48in_placeE - _ZN72_INTERNAL_1b4dfefd_36_flash_fwd_hdim192_e4m3_split_sm90_cu_744032ad_31644cuda3std3__45__cpo6cbeginE)
_ZN72_INTERNAL_1b4dfefd_36_flash_fwd_hdim192_e4m3_split_sm90_cu_744032ad_31644cuda3std3__45__cpo6cbeginE:
	.zero		1
	.type		_ZN72_INTERNAL_1b4dfefd_36_flash_fwd_hdim192_e4m3_split_sm90_cu_744032ad_31644cuda3std3__48in_placeE,@object
	.size		_ZN72_INTERNAL_1b4dfefd_36_flash_fwd_hdim192_e4m3_split_sm90_cu_744032ad_31644cuda3std3__48in_placeE,(_ZN72_INTERNAL_1b4dfefd_36_flash_fwd_hdim192_e4m3_split_sm90_cu_744032ad_31644cuda3std6ranges3__45__cpo9iter_moveE - _ZN72_INTERNAL_1b4dfefd_36_flash_fwd_hdim192_e4m3_split_sm90_cu_744032ad_31644cuda3std3__48in_placeE)
_ZN72_INTERNAL_1b4dfefd_36_flash_fwd_hdim192_e4m3_split_sm90_cu_744032ad_31644cuda3std3__48in_placeE:
	.zero		1
	.type		_ZN72_INTERNAL_1b4dfefd_36_flash_fwd_hdim192_e4m3_split_sm90_cu_744032ad_31644cuda3std6ranges3__45__cpo9iter_moveE,@object
	.size		_ZN72_INTERNAL_1b4dfefd_36_flash_fwd_hdim192_e4m3_split_sm90_cu_744032ad_31644cuda3std6ranges3__45__cpo9iter_moveE,(_ZN72_INTERNAL_1b4dfefd_36_flash_fwd_hdim192_e4m3_split_sm90_cu_744032ad_31644cuda3std3__45__cpo5beginE - _ZN72_INTERNAL_1b4dfefd_36_flash_fwd_hdim192_e4m3_split_sm90_cu_744032ad_31644cuda3std6ranges3__45__cpo9iter_moveE)
_ZN72_INTERNAL_1b4dfefd_36_flash_fwd_hdim192_e4m3_split_sm90_cu_744032ad_31644cuda3std6ranges3__45__cpo9iter_moveE:
	.zero		1
	.type		_ZN72_INTERNAL_1b4dfefd_36_flash_fwd_hdim192_e4m3_split_sm90_cu_744032ad_31644cuda3std3__45__cpo5beginE,@object
	.size		_ZN72_INTERNAL_1b4dfefd_36_flash_fwd_hdim192_e4m3_split_sm90_cu_744032ad_31644cuda3std3__45__cpo5beginE,(_ZN72_INTERNAL_1b4dfefd_36_flash_fwd_hdim192_e4m3_split_sm90_cu_744032ad_31644cuda3std3__474_GLOBAL__N__1b4dfefd_36_flash_fwd_hdim192_e4m3_split_sm90_cu_744032ad_31646ignoreE - _ZN72_INTERNAL_1b4dfefd_36_flash_fwd_hdim192_e4m3_split_sm90_cu_744032ad_31644cuda3std3__45__cpo5beginE)
_ZN72_INTERNAL_1b4dfefd_36_flash_fwd_hdim192_e4m3_split_sm90_cu_744032ad_31644cuda3std3__45__cpo5beginE:
	.zero		1
	.type		_ZN72_INTERNAL_1b4dfefd_36_flash_fwd_hdim192_e4m3_split_sm90_cu_744032ad_31644cuda3std3__474_GLOBAL__N__1b4dfefd_36_flash_fwd_hdim192_e4m3_split_sm90_cu_744032ad_31646ignoreE,@object
	.size		_ZN72_INTERNAL_1b4dfefd_36_flash_fwd_hdim192_e4m3_split_sm90_cu_744032ad_31644cuda3std3__474_GLOBAL__N__1b4dfefd_36_flash_fwd_hdim192_e4m3_split_sm90_cu_744032ad_31646ignoreE,(_ZN72_INTERNAL_1b4dfefd_36_flash_fwd_hdim192_e4m3_split_sm90_cu_744032ad_31644cute7productE - _ZN72_INTERNAL_1b4dfefd_36_flash_fwd_hdim192_e4m3_split_sm90_cu_744032ad_31644cuda3std3__474_GLOBAL__N__1b4dfefd_36_flash_fwd_hdim192_e4m3_split_sm90_cu_744032ad_31646ignoreE)
_ZN72_INTERNAL_1b4dfefd_36_flash_fwd_hdim192_e4m3_split_sm90_cu_744032ad_31644cuda3std3__474_GLOBAL__N__1b4dfefd_36_flash_fwd_hdim192_e4m3_split_sm90_cu_744032ad_31646ignoreE:
	.zero		1
	.type		_ZN72_INTERNAL_1b4dfefd_36_flash_fwd_hdim192_e4m3_split_sm90_cu_744032ad_31644cute7productE,@object
	.size		_ZN72_INTERNAL_1b4dfefd_36_flash_fwd_hdim192_e4m3_split_sm90_cu_744032ad_31644cute7productE,(_ZN72_INTERNAL_1b4dfefd_36_flash_fwd_hdim192_e4m3_split_sm90_cu_744032ad_31644cuda3std3__45__cpo3endE - _ZN72_INTERNAL_1b4dfefd_36_flash_fwd_hdim192_e4m3_split_sm90_cu_744032ad_31644cute7productE)
_ZN72_INTERNAL_1b4dfefd_36_flash_fwd_hdim192_e4m3_split_sm90_cu_744032ad_31644cute7productE:
	.zero		1
	.type		_ZN72_INTERNAL_1b4dfefd_36_flash_fwd_hdim192_e4m3_split_sm90_cu_744032ad_31644cuda3std3__45__cpo3endE,@object
	.size		_ZN72_INTERNAL_1b4dfefd_36_flash_fwd_hdim192_e4m3_split_sm90_cu_744032ad_31644cuda3std3__45__cpo3endE,(_ZN72_INTERNAL_1b4dfefd_36_flash_fwd_hdim192_e4m3_split_sm90_cu_744032ad_31644cuda3std3__419piecewise_constructE - _ZN72_INTERNAL_1b4dfefd_36_flash_fwd_hdim192_e4m3_split_sm90_cu_744032ad_31644cuda3std3__45__cpo3endE)
_ZN72_INTERNAL_1b4dfefd_36_flash_fwd_hdim192_e4m3_split_sm90_cu_744032ad_31644cuda3std3__45__cpo3endE:
	.zero		1
	.type		_ZN72_INTERNAL_1b4dfefd_36_flash_fwd_hdim192_e4m3_split_sm90_cu_744032ad_31644cuda3std3__419piecewise_constructE,@object
	.size		_ZN72_INTERNAL_1b4dfefd_36_flash_fwd_hdim192_e4m3_split_sm90_cu_744032ad_31644cuda3std3__419piecewise_constructE,(_ZN72_INTERNAL_1b4dfefd_36_flash_fwd_hdim192_e4m3_split_sm90_cu_744032ad_31644cuda3std3__45__cpo4cendE - _ZN72_INTERNAL_1b4dfefd_36_flash_fwd_hdim192_e4m3_split_sm90_cu_744032ad_31644cuda3std3__419piecewise_constructE)
_ZN72_INTERNAL_1b4dfefd_36_flash_fwd_hdim192_e4m3_split_sm90_cu_744032ad_31644cuda3std3__419piecewise_constructE:
	.zero		1
	.type		_ZN72_INTERNAL_1b4dfefd_36_flash_fwd_hdim192_e4m3_split_sm90_cu_744032ad_31644cuda3std3__45__cpo4cendE,@object
	.size		_ZN72_INTERNAL_1b4dfefd_36_flash_fwd_hdim192_e4m3_split_sm90_cu_744032ad_31644cuda3std3__45__cpo4cendE,(_ZN72_INTERNAL_1b4dfefd_36_flash_fwd_hdim192_e4m3_split_sm90_cu_744032ad_31644cuda3std6ranges3__45__cpo4swapE - _ZN72_INTERNAL_1b4dfefd_36_flash_fwd_hdim192_e4m3_split_sm90_cu_744032ad_31644cuda3std3__45__cpo4cendE)
_ZN72_INTERNAL_1b4dfefd_36_flash_fwd_hdim192_e4m3_split_sm90_cu_744032ad_31644cuda3std3__45__cpo4cendE:
	.zero		1
	.type		_ZN72_INTERNAL_1b4dfefd_36_flash_fwd_hdim192_e4m3_split_sm90_cu_744032ad_31644cuda3std6ranges3__45__cpo4swapE,@object
	.size		_ZN72_INTERNAL_1b4dfefd_36_flash_fwd_hdim192_e4m3_split_sm90_cu_744032ad_31644cuda3std6ranges3__45__cpo4swapE,(.L_7 - _ZN72_INTERNAL_1b4dfefd_36_flash_fwd_hdim192_e4m3_split_sm90_cu_744032ad_31644cuda3std6ranges3__45__cpo4swapE)
_ZN72_INTERNAL_1b4dfefd_36_flash_fwd_hdim192_e4m3_split_sm90_cu_744032ad_31644cuda3std6ranges3__45__cpo4swapE:
	.zero		1
.L_7:


//--------------------- .nv.constant0._ZN7cutlass13device_kernelIN5flash11enable_sm90INS1_16FlashAttnFwdSm90INS1_25CollectiveMainloopFwdSm90ILi2EN4cute5tupleIJNS5_1CILi1EEES8_S8_EEENS6_IJNS7_ILi128EEENS7_ILi160EEENS7_ILi192EEEEEELi192ENS_12float_e4m3_tEfNS_4arch4Sm90ELb0ELb0ELb0ELb0ELb0ELb0ELb0ELb1ELb1ELb1ELb1ELb0EEENS1_21CollectiveEpilogueFwdINS6_IJSA_SC_SB_EEES9_NS_10bfloat16_tESG_Li256ELb0ELb1ELb1ELb1EEENS1_19SingleTileSchedulerILb0ELb1ELb1ELi128EEEEEEEEEvNT_6ParamsE --------------------------
	.section	.nv.constant0._ZN7cutlass13device_kernelIN5flash11enable_sm90INS1_16FlashAttnFwdSm90INS1_25CollectiveMainloopFwdSm90ILi2EN4cute5tupleIJNS5_1CILi1EEES8_S8_EEENS6_IJNS7_ILi128EEENS7_ILi160EEENS7_ILi192EEEEEELi192ENS_12float_e4m3_tEfNS_4arch4Sm90ELb0ELb0ELb0ELb0ELb0ELb0ELb0ELb1ELb1ELb1ELb1ELb0EEENS1_21CollectiveEpilogueFwdINS6_IJSA_SC_SB_EEES9_NS_10bfloat16_tESG_Li256ELb0ELb1ELb1ELb1EEENS1_19SingleTileSchedulerILb0ELb1ELb1ELi128EEEEEEEEEvNT_6ParamsE,"a",@progbits
	.sectionflags	@""
	.align	4
.nv.constant0._ZN7cutlass13device_kernelIN5flash11enable_sm90INS1_16FlashAttnFwdSm90INS1_25CollectiveMainloopFwdSm90ILi2EN4cute5tupleIJNS5_1CILi1EEES8_S8_EEENS6_IJNS7_ILi128EEENS7_ILi160EEENS7_ILi192EEEEEELi192ENS_12float_e4m3_tEfNS_4arch4Sm90ELb0ELb0ELb0ELb0ELb0ELb0ELb0ELb1ELb1ELb1ELb1ELb0EEENS1_21CollectiveEpilogueFwdINS6_IJSA_SC_SB_EEES9_NS_10bfloat16_tESG_Li256ELb0ELb1ELb1ELb1EEENS1_19SingleTileSchedulerILb0ELb1ELb1ELi128EEEEEEEEEvNT_6ParamsE:
	.zero		3456


//--------------------- .nv.constant0._ZN7cutlass13device_kernelIN5flash11enable_sm90INS1_16FlashAttnFwdSm90INS1_25CollectiveMainloopFwdSm90ILi2EN4cute5tupleIJNS5_1CILi1EEES8_S8_EEENS6_IJNS7_ILi128EEENS7_ILi160EEENS7_ILi192EEEEEELi192ENS_12float_e4m3_tEfNS_4arch4Sm90ELb0ELb0ELb0ELb1ELb0ELb0ELb0ELb1ELb1ELb1ELb1ELb0EEENS1_21CollectiveEpilogueFwdINS6_IJSA_SC_SB_EEES9_NS_10bfloat16_tESG_Li256ELb1ELb1ELb1ELb1EEENS1_36VarlenDynamicPersistentTileSchedulerILi128ELi160ELi256ELi128ELb1ELb1ELb1ELb0ELb1ELb1EEEEEEEEEvNT_6ParamsE --------------------------
	.section	.nv.constant0._ZN7cutlass13device_kernelIN5flash11enable_sm90INS1_16FlashAttnFwdSm90INS1_25CollectiveMainloopFwdSm90ILi2EN4cute5tupleIJNS5_1CILi1EEES8_S8_EEENS6_IJNS7_ILi128EEENS7_ILi160EEENS7_ILi192EEEEEELi192ENS_12float_e4m3_tEfNS_4arch4Sm90ELb0ELb0ELb0ELb1ELb0ELb0ELb0ELb1ELb1ELb1ELb1ELb0EEENS1_21CollectiveEpilogueFwdINS6_IJSA_SC_SB_EEES9_NS_10bfloat16_tESG_Li256ELb1ELb1ELb1ELb1EEENS1_36VarlenDynamicPersistentTileSchedulerILi128ELi160ELi256ELi128ELb1ELb1ELb1ELb0ELb1ELb1EEEEEEEEEvNT_6ParamsE,"a",@progbits
	.sectionflags	@""
	.align	4
.nv.constant0._ZN7cutlass13device_kernelIN5flash11enable_sm90INS1_16FlashAttnFwdSm90INS1_25CollectiveMainloopFwdSm90ILi2EN4cute5tupleIJNS5_1CILi1EEES8_S8_EEENS6_IJNS7_ILi128EEENS7_ILi160EEENS7_ILi192EEEEEELi192ENS_12float_e4m3_tEfNS_4arch4Sm90ELb0ELb0ELb0ELb1ELb0ELb0ELb0ELb1ELb1ELb1ELb1ELb0EEENS1_21CollectiveEpilogueFwdINS6_IJSA_SC_SB_EEES9_NS_10bfloat16_tESG_Li256ELb1ELb1ELb1ELb1EEENS1_36VarlenDynamicPersistentTileSchedulerILi128ELi160ELi256ELi128ELb1ELb1ELb1ELb0ELb1ELb1EEEEEEEEEvNT_6ParamsE:
	.zero		3584


//--------------------- .nv.constant0._ZN7cutlass13device_kernelIN5flash11enable_sm90INS1_16FlashAttnFwdSm90INS1_25CollectiveMainloopFwdSm90ILi2EN4cute5tupleIJNS5_1CILi1EEES8_S8_EEENS6_IJNS7_ILi128EEENS7_ILi160EEENS7_ILi192EEEEEELi192ENS_12float_e4m3_tEfNS_4arch4Sm90ELb0ELb0ELb0ELb1ELb0ELb1ELb0ELb1ELb1ELb1ELb1ELb0EEENS1_21CollectiveEpilogueFwdINS6_IJSA_SC_SB_EEES9_NS_10bfloat16_tESG_Li256ELb1ELb1ELb1ELb1EEENS1_36VarlenDynamicPersistentTileSchedulerILi128ELi160ELi256ELi128ELb1ELb1ELb1ELb0ELb1ELb1EEEEEEEEEvNT_6ParamsE --------------------------
	.section	.nv.constant0._ZN7cutlass13device_kernelIN5flash11enable_sm90INS1_16FlashAttnFwdSm90INS1_25CollectiveMainloopFwdSm90ILi2EN4cute5tupleIJNS5_1CILi1EEES8_S8_EEENS6_IJNS7_ILi128EEENS7_ILi160EEENS7_ILi192EEEEEELi192ENS_12float_e4m3_tEfNS_4arch4Sm90ELb0ELb0ELb0ELb1ELb0ELb1ELb0ELb1ELb1ELb1ELb1ELb0EEENS1_21CollectiveEpilogueFwdINS6_IJSA_SC_SB_EEES9_NS_10bfloat16_tESG_Li256ELb1ELb1ELb1ELb1EEENS1_36VarlenDynamicPersistentTileSchedulerILi128ELi160ELi256ELi128ELb1ELb1ELb1ELb0ELb1ELb1EEEEEEEEEvNT_6ParamsE,"a",@progbits
	.sectionflags	@""
	.align	4
.nv.constant0._ZN7cutlass13device_kernelIN5flash11enable_sm90INS1_16FlashAttnFwdSm90INS1_25CollectiveMainloopFwdSm90ILi2EN4cute5tupleIJNS5_1CILi1EEES8_S8_EEENS6_IJNS7_ILi128EEENS7_ILi160EEENS7_ILi192EEEEEELi192ENS_12float_e4m3_tEfNS_4arch4Sm90ELb0ELb0ELb0ELb1ELb0ELb1ELb0ELb1ELb1ELb1ELb1ELb0EEENS1_21CollectiveEpilogueFwdINS6_IJSA_SC_SB_EEES9_NS_10bfloat16_tESG_Li256ELb1ELb1ELb1ELb1EEENS1_36VarlenDynamicPersistentTileSchedulerILi128ELi160ELi256ELi128ELb1ELb1ELb1ELb0ELb1ELb1EEEEEEEEEvNT_6ParamsE:
	.zero		3584


//--------------------- .nv.constant0._ZN7cutlass13device_kernelIN5flash11enable_sm90INS1_16FlashAttnFwdSm90INS1_25CollectiveMainloopFwdSm90ILi2EN4cute5tupleIJNS5_1CILi1EEES8_S8_EEENS6_IJNS7_ILi128EEENS7_ILi160EEENS7_ILi192EEEEEELi192ENS_12float_e4m3_tEfNS_4arch4Sm90ELb0ELb1ELb0ELb0ELb0ELb0ELb0ELb1ELb1ELb1ELb1ELb0EEENS1_21CollectiveEpilogueFwdINS6_IJSA_SC_SB_EEES9_NS_10bfloat16_tESG_Li256ELb0ELb1ELb1ELb1EEENS1_19SingleTileSchedulerILb0ELb1ELb1ELi128EEEEEEEEEvNT_6ParamsE --------------------------
	.section	.nv.constant0._ZN7cutlass13device_kernelIN5flash11enable_sm90INS1_16FlashAttnFwdSm90INS1_25CollectiveMainloopFwdSm90ILi2EN4cute5tupleIJNS5_1CILi1EEES8_S8_EEENS6_IJNS7_ILi128EEENS7_ILi160EEENS7_ILi192EEEEEELi192ENS_12float_e4m3_tEfNS_4arch4Sm90ELb0ELb1ELb0ELb0ELb0ELb0ELb0ELb1ELb1ELb1ELb1ELb0EEENS1_21CollectiveEpilogueFwdINS6_IJSA_SC_SB_EEES9_NS_10bfloat16_tESG_Li256ELb0ELb1ELb1ELb1EEENS1_19SingleTileSchedulerILb0ELb1ELb1ELi128EEEEEEEEEvNT_6ParamsE,"a",@progbits
	.sectionflags	@""
	.align	4
.nv.constant0._ZN7cutlass13device_kernelIN5flash11enable_sm90INS1_16FlashAttnFwdSm90INS1_25CollectiveMainloopFwdSm90ILi2EN4cute5tupleIJNS5_1CILi1EEES8_S8_EEENS6_IJNS7_ILi128EEENS7_ILi160EEENS7_ILi192EEEEEELi192ENS_12float_e4m3_tEfNS_4arch4Sm90ELb0ELb1ELb0ELb0ELb0ELb0ELb0ELb1ELb1ELb1ELb1ELb0EEENS1_21CollectiveEpilogueFwdINS6_IJSA_SC_SB_EEES9_NS_10bfloat16_tESG_Li256ELb0ELb1ELb1ELb1EEENS1_19SingleTileSchedulerILb0ELb1ELb1ELi128EEEEEEEEEvNT_6ParamsE:
	.zero		3456


//--------------------- .nv.constant0._ZN7cutlass13device_kernelIN5flash11enable_sm90INS1_16FlashAttnFwdSm90INS1_25CollectiveMainloopFwdSm90ILi2EN4cute5tupleIJNS5_1CILi1EEES8_S8_EEENS6_IJNS7_ILi128EEENS7_ILi160EEENS7_ILi192EEEEEELi192ENS_12float_e4m3_tEfNS_4arch4Sm90ELb0ELb1ELb0ELb1ELb0ELb0ELb0ELb1ELb1ELb1ELb1ELb0EEENS1_21CollectiveEpilogueFwdINS6_IJSA_SC_SB_EEES9_NS_10bfloat16_tESG_Li256ELb1ELb1ELb1ELb1EEENS1_36VarlenDynamicPersistentTileSchedulerILi128ELi160ELi256ELi128ELb1ELb1ELb1ELb1ELb0ELb1EEEEEEEEEvNT_6ParamsE --------------------------
	.section	.nv.constant0._ZN7cutlass13device_kernelIN5flash11enable_sm90INS1_16FlashAttnFwdSm90INS1_25CollectiveMainloopFwdSm90ILi2EN4cute5tupleIJNS5_1CILi1EEES8_S8_EEENS6_IJNS7_ILi128EEENS7_ILi160EEENS7_ILi192EEEEEELi192ENS_12float_e4m3_tEfNS_4arch4Sm90ELb0ELb1ELb0ELb1ELb0ELb0ELb0ELb1ELb1ELb1ELb1ELb0EEENS1_21CollectiveEpilogueFwdINS6_IJSA_SC_SB_EEES9_NS_10bfloat16_tESG_Li256ELb1ELb1ELb1ELb1EEENS1_36VarlenDynamicPersistentTileSchedulerILi128ELi160ELi256ELi128ELb1ELb1ELb1ELb1ELb0ELb1EEEEEEEEEvNT_6ParamsE,"a",@progbits
	.sectionflags	@""
	.align	4
.nv.constant0._ZN7cutlass13device_kernelIN5flash11enable_sm90INS1_16FlashAttnFwdSm90INS1_25CollectiveMainloopFwdSm90ILi2EN4cute5tupleIJNS5_1CILi1EEES8_S8_EEENS6_IJNS7_ILi128EEENS7_ILi160EEENS7_ILi192EEEEEELi192ENS_12float_e4m3_tEfNS_4arch4Sm90ELb0ELb1ELb0ELb1ELb0ELb0ELb0ELb1ELb1ELb1ELb1ELb0EEENS1_21CollectiveEpilogueFwdINS6_IJSA_SC_SB_EEES9_NS_10bfloat16_tESG_Li256ELb1ELb1ELb1ELb1EEENS1_36VarlenDynamicPersistentTileSchedulerILi128ELi160ELi256ELi128ELb1ELb1ELb1ELb1ELb0ELb1EEEEEEEEEvNT_6ParamsE:
	.zero		3584


//--------------------- .nv.constant0._ZN7cutlass13device_kernelIN5flash11enable_sm90INS1_16FlashAttnFwdSm90INS1_25CollectiveMainloopFwdSm90ILi2EN4cute5tupleIJNS5_1CILi1EEES8_S8_EEENS6_IJNS7_ILi128EEENS7_ILi160EEENS7_ILi192EEEEEELi192ENS_12float_e4m3_tEfNS_4arch4Sm90ELb0ELb1ELb0ELb1ELb0ELb1ELb0ELb1ELb1ELb1ELb1ELb0EEENS1_21CollectiveEpilogueFwdINS6_IJSA_SC_SB_EEES9_NS_10bfloat16_tESG_Li256ELb1ELb1ELb1ELb1EEENS1_36VarlenDynamicPersistentTileSchedulerILi128ELi160ELi256ELi128ELb1ELb1ELb1ELb1ELb0ELb1EEEEEEEEEvNT_6ParamsE --------------------------
	.section	.nv.constant0._ZN7cutlass13device_kernelIN5flash11enable_sm90INS1_16FlashAttnFwdSm90INS1_25CollectiveMainloopFwdSm90ILi2EN4cute5tupleIJNS5_1CILi1EEES8_S8_EEENS6_IJNS7_ILi128EEENS7_ILi160EEENS7_ILi192EEEEEELi192ENS_12float_e4m3_tEfNS_4arch4Sm90ELb0ELb1ELb0ELb1ELb0ELb1ELb0ELb1ELb1ELb1ELb1ELb0EEENS1_21CollectiveEpilogueFwdINS6_IJSA_SC_SB_EEES9_NS_10bfloat16_tESG_Li256ELb1ELb1ELb1ELb1EEENS1_36VarlenDynamicPersistentTileSchedulerILi128ELi160ELi256ELi128ELb1ELb1ELb1ELb1ELb0ELb1EEEEEEEEEvNT_6ParamsE,"a",@progbits
	.sectionflags	@""
	.align	4
.nv.constant0._ZN7cutlass13device_kernelIN5flash11enable_sm90INS1_16FlashAttnFwdSm90INS1_25CollectiveMainloopFwdSm90ILi2EN4cute5tupleIJNS5_1CILi1EEES8_S8_EEENS6_IJNS7_ILi128EEENS7_ILi160EEENS7_ILi192EEEEEELi192ENS_12float_e4m3_tEfNS_4arch4Sm90ELb0ELb1ELb0ELb1ELb0ELb1ELb0ELb1ELb1ELb1ELb1ELb0EEENS1_21CollectiveEpilogueFwdINS6_IJSA_SC_SB_EEES9_NS_10bfloat16_tESG_Li256ELb1ELb1ELb1ELb1EEENS1_36VarlenDynamicPersistentTileSchedulerILi128ELi160ELi256ELi128ELb1ELb1ELb1ELb1ELb0ELb1EEEEEEEEEvNT_6ParamsE:
	.zero		3584


//--------------------- .nv.constant0._ZN7cutlass13device_kernelIN5flash11enable_sm90INS1_16FlashAttnFwdSm90INS1_25CollectiveMainloopFwdSm90ILi2EN4cute5tupleIJNS5_1CILi1EEES8_S8_EEENS6_IJNS7_ILi128EEENS7_ILi160EEENS7_ILi192EEEEEELi192ENS_12float_e4m3_tEfNS_4arch4Sm90ELb1ELb0ELb0ELb0ELb0ELb0ELb0ELb1ELb1ELb1ELb1ELb0EEENS1_21CollectiveEpilogueFwdINS6_IJSA_SC_SB_EEES9_NS_10bfloat16_tESG_Li256ELb0ELb1ELb1ELb1EEENS1_19SingleTileSchedulerILb0ELb1ELb1ELi128EEEEEEEEEvNT_6ParamsE --------------------------
	.section	.nv.constant0._ZN7cutlass13device_kernelIN5flash11enable_sm90INS1_16FlashAttnFwdSm90INS1_25CollectiveMainloopFwdSm90ILi2EN4cute5tupleIJNS5_1CILi1EEES8_S8_EEENS6_IJNS7_ILi128EEENS7_ILi160EEENS7_ILi192EEEEEELi192ENS_12float_e4m3_tEfNS_4arch4Sm90ELb1ELb0ELb0ELb0ELb0ELb0ELb0ELb1ELb1ELb1ELb1ELb0EEENS1_21CollectiveEpilogueFwdINS6_IJSA_SC_SB_EEES9_NS_10bfloat16_tESG_Li256ELb0ELb1ELb1ELb1EEENS1_19SingleTileSchedulerILb0ELb1ELb1ELi128EEEEEEEEEvNT_6ParamsE,"a",@progbits
	.sectionflags	@""
	.align	4
.nv.constant0._ZN7cutlass13device_kernelIN5flash11enable_sm90INS1_16FlashAttnFwdSm90INS1_25CollectiveMainloopFwdSm90ILi2EN4cute5tupleIJNS5_1CILi1EEES8_S8_EEENS6_IJNS7_ILi128EEENS7_ILi160EEENS7_ILi192EEEEEELi192ENS_12float_e4m3_tEfNS_4arch4Sm90ELb1ELb0ELb0ELb0ELb0ELb0ELb0ELb1ELb1ELb1ELb1ELb0EEENS1_21CollectiveEpilogueFwdINS6_IJSA_SC_SB_EEES9_NS_10bfloat16_tESG_Li256ELb0ELb1ELb1ELb1EEENS1_19SingleTileSchedulerILb0ELb1ELb1ELi128EEEEEEEEEvNT_6ParamsE:
	.zero		3456


//--------------------- .nv.constant0._ZN7cutlass13device_kernelIN5flash11enable_sm90INS1_16FlashAttnFwdSm90INS1_25CollectiveMainloopFwdSm90ILi2EN4cute5tupleIJNS5_1CILi1EEES8_S8_EEENS6_IJNS7_ILi128EEENS7_ILi160EEENS7_ILi192EEEEEELi192ENS_12float_e4m3_tEfNS_4arch4Sm90ELb1ELb0ELb0ELb1ELb0ELb0ELb0ELb1ELb1ELb1ELb1ELb0EEENS1_21CollectiveEpilogueFwdINS6_IJSA_SC_SB_EEES9_NS_10bfloat16_tESG_Li256ELb1ELb1ELb1ELb1EEENS1_36VarlenDynamicPersistentTileSchedulerILi128ELi160ELi256ELi128ELb1ELb1ELb1ELb1ELb1ELb1EEEEEEEEEvNT_6ParamsE --------------------------
	.section	.nv.constant0._ZN7cutlass13device_kernelIN5flash11enable_sm90INS1_16FlashAttnFwdSm90INS1_25CollectiveMainloopFwdSm90ILi2EN4cute5tupleIJNS5_1CILi1EEES8_S8_EEENS6_IJNS7_ILi128EEENS7_ILi160EEENS7_ILi192EEEEEELi192ENS_12float_e4m3_tEfNS_4arch4Sm90ELb1ELb0ELb0ELb1ELb0ELb0ELb0ELb1ELb1ELb1ELb1ELb0EEENS1_21CollectiveEpilogueFwdINS6_IJSA_SC_SB_EEES9_NS_10bfloat16_tESG_Li256ELb1ELb1ELb1ELb1EEENS1_36VarlenDynamicPersistentTileSchedulerILi128ELi160ELi256ELi128ELb1ELb1ELb1ELb1ELb1ELb1EEEEEEEEEvNT_6ParamsE,"a",@progbits
	.sectionflags	@""
	.align	4
.nv.constant0._ZN7cutlass13device_kernelIN5flash11enable_sm90INS1_16FlashAttnFwdSm90INS1_25CollectiveMainloopFwdSm90ILi2EN4cute5tupleIJNS5_1CILi1EEES8_S8_EEENS6_IJNS7_ILi128EEENS7_ILi160EEENS7_ILi192EEEEEELi192ENS_12float_e4m3_tEfNS_4arch4Sm90ELb1ELb0ELb0ELb1ELb0ELb0ELb0ELb1ELb1ELb1ELb1ELb0EEENS1_21CollectiveEpilogueFwdINS6_IJSA_SC_SB_EEES9_NS_10bfloat16_tESG_Li256ELb1ELb1ELb1ELb1EEENS1_36VarlenDynamicPersistentTileSchedulerILi128ELi160ELi256ELi128ELb1ELb1ELb1ELb1ELb1ELb1EEEEEEEEEvNT_6ParamsE:
	.zero		3584


//--------------------- .nv.constant0._ZN7cutlass13device_kernelIN5flash11enable_sm90INS1_16FlashAttnFwdSm90INS1_25CollectiveMainloopFwdSm90ILi2EN4cute5tupleIJNS5_1CILi1EEES8_S8_EEENS6_IJNS7_ILi128EEENS7_ILi160EEENS7_ILi192EEEEEELi192ENS_12float_e4m3_tEfNS_4arch4Sm90ELb1ELb0ELb0ELb1ELb0ELb1ELb0ELb1ELb1ELb1ELb1ELb0EEENS1_21CollectiveEpilogueFwdINS6_IJSA_SC_SB_EEES9_NS_10bfloat16_tESG_Li256ELb1ELb1ELb1ELb1EEENS1_36VarlenDynamicPersistentTileSchedulerILi128ELi160ELi256ELi128ELb1ELb1ELb1ELb1ELb1ELb1EEEEEEEEEvNT_6ParamsE --------------------------
	.section	.nv.constant0._ZN7cutlass13device_kernelIN5flash11enable_sm90INS1_16FlashAttnFwdSm90INS1_25CollectiveMainloopFwdSm90ILi2EN4cute5tupleIJNS5_1CILi1EEES8_S8_EEENS6_IJNS7_ILi128EEENS7_ILi160EEENS7_ILi192EEEEEELi192ENS_12float_e4m3_tEfNS_4arch4Sm90ELb1ELb0ELb0ELb1ELb0ELb1ELb0ELb1ELb1ELb1ELb1ELb0EEENS1_21CollectiveEpilogueFwdINS6_IJSA_SC_SB_EEES9_NS_10bfloat16_tESG_Li256ELb1ELb1ELb1ELb1EEENS1_36VarlenDynamicPersistentTileSchedulerILi128ELi160ELi256ELi128ELb1ELb1ELb1ELb1ELb1ELb1EEEEEEEEEvNT_6ParamsE,"a",@progbits
	.sectionflags	@""
	.align	4
.nv.constant0._ZN7cutlass13device_kernelIN5flash11enable_sm90INS1_16FlashAttnFwdSm90INS1_25CollectiveMainloopFwdSm90ILi2EN4cute5tupleIJNS5_1CILi1EEES8_S8_EEENS6_IJNS7_ILi128EEENS7_ILi160EEENS7_ILi192EEEEEELi192ENS_12float_e4m3_tEfNS_4arch4Sm90ELb1ELb0ELb0ELb1ELb0ELb1ELb0ELb1ELb1ELb1ELb1ELb0EEENS1_21CollectiveEpilogueFwdINS6_IJSA_SC_SB_EEES9_NS_10bfloat16_tESG_Li256ELb1ELb1ELb1ELb1EEENS1_36VarlenDynamicPersistentTileSchedulerILi128ELi160ELi256ELi128ELb1ELb1ELb1ELb1ELb1ELb1EEEEEEEEEvNT_6ParamsE:
	.zero		3584


//--------------------- SYMBOLS --------------------------

	.type		.nv.reservedSmem.offset0,@object
	.size		.nv.reservedSmem.offset0,0x4
